	.target	sm_90a

	.elftype	@"ET_EXEC"


//--------------------- .note.nv.tkinfo           --------------------------
	.section	.note.nv.tkinfo,"",@"SHT_NOTE"
	.sectionflags	@"SHF_NOTE_NV_TKINFO"
	.tkinfo
        /*0018*/ 	.word	0x00000002
        /*0030*/ 	.string	""
        /*0030*/ 	.string	"ptxas"
        /*0030*/ 	.string	"Cuda compilation tools, release 13.0, V13.0.88"
        /*0030*/ 	.string	"Build cuda_13.0.r13.0/compiler.36424714_0"
        /*0030*/ 	.string	"-arch sm_90a -m 64 "



//--------------------- .note.nv.cuinfo           --------------------------
	.section	.note.nv.cuinfo,"",@"SHT_NOTE"
	.sectionflags	@"SHF_NOTE_NV_CUINFO"
        /*0018*/ 	.short	0x0002
        /*001a*/ 	.short	0x005a
        /*001c*/ 	.short	0x0082
	.zero		2


//--------------------- .nv.info                  --------------------------
	.section	.nv.info,"",@"SHT_CUDA_INFO"
	.align	4


	//----- nvinfo : EIATTR_REGCOUNT
	.align		4
        /*0000*/ 	.byte	0x04, 0x2f
        /*0002*/ 	.short	(.L_15 - .L_14)
	.align		4
.L_14:
        /*0004*/ 	.word	index@(_ZN7cutlass13device_kernelINS_4gemm6kernel13GemmUniversalIN4cute5tupleIJiiiiEEENS1_10collective13CollectiveMmaINS1_34MainloopSm90TmaGmmaWarpSpecializedILi12ENS5_IJNS4_1CILi1EEESB_SB_EEENS1_35KernelTmaWarpSpecializedCooperativeEEENS5_IJNSA_ILi128EEENSA_ILi16EEESF_EEEaNS5_IJlSB_lEEEaSI_NS4_8TiledMMAINS4_8MMA_AtomIJNS4_4SM904GMMA26MMA_64x16x32_S32S8S8_SS_TNEEEENS4_6LayoutINS5_IJNSA_ILi2EEESB_SB_EEENS5_IJSB_NSA_ILi0EEESS_EEEEENS5_IJNS4_10UnderscoreESV_SV_EEEEENS4_13SM90_TMA_LOADENS4_14ComposedLayoutINS4_7SwizzleILi3ELi4ELi3EEENS4_18smem_ptr_flag_bitsILi8EEENSP_INS5_IJNSA_ILi8EEESF_EEENS5_IJSF_SB_EEEEEEEvNS4_8identityESY_S18_vS19_EENS_8epilogue10collective6detail29Sm90TmaWarpSpecializedAdapterINS1C_15DefaultEpilogueIaSI_SI_NS1B_6thread17LinearCombinationIaLi1EiiLNS1G_9ScaleType4KindE0ELNS_15FloatRoundStyleE2EaEENS1_15EpilogueDefaultEEEEEvvEEEEvNT_6ParamsE)
        /*0008*/ 	.word	0x000000a8


	//----- nvinfo : EIATTR_FRAME_SIZE
	.align		4
.L_15:
        /*000c*/ 	.byte	0x04, 0x11
        /*000e*/ 	.short	(.L_17 - .L_16)
	.align		4
.L_16:
        /*0010*/ 	.word	index@(_ZN7cutlass13device_kernelINS_4gemm6kernel13GemmUniversalIN4cute5tupleIJiiiiEEENS1_10collective13CollectiveMmaINS1_34MainloopSm90TmaGmmaWarpSpecializedILi12ENS5_IJNS4_1CILi1EEESB_SB_EEENS1_35KernelTmaWarpSpecializedCooperativeEEENS5_IJNSA_ILi128EEENSA_ILi16EEESF_EEEaNS5_IJlSB_lEEEaSI_NS4_8TiledMMAINS4_8MMA_AtomIJNS4_4SM904GMMA26MMA_64x16x32_S32S8S8_SS_TNEEEENS4_6LayoutINS5_IJNSA_ILi2EEESB_SB_EEENS5_IJSB_NSA_ILi0EEESS_EEEEENS5_IJNS4_10UnderscoreESV_SV_EEEEENS4_13SM90_TMA_LOADENS4_14ComposedLayoutINS4_7SwizzleILi3ELi4ELi3EEENS4_18smem_ptr_flag_bitsILi8EEENSP_INS5_IJNSA_ILi8EEESF_EEENS5_IJSF_SB_EEEEEEEvNS4_8identityESY_S18_vS19_EENS_8epilogue10collective6detail29Sm90TmaWarpSpecializedAdapterINS1C_15DefaultEpilogueIaSI_SI_NS1B_6thread17LinearCombinationIaLi1EiiLNS1G_9ScaleType4KindE0ELNS_15FloatRoundStyleE2EaEENS1_15EpilogueDefaultEEEEEvvEEEEvNT_6ParamsE)
        /*0014*/ 	.word	0x00000000


	//----- nvinfo : EIATTR_MIN_STACK_SIZE
	.align		4
.L_17:
        /*0018*/ 	.byte	0x04, 0x12
        /*001a*/ 	.short	(.L_19 - .L_18)
	.align		4
.L_18:
        /*001c*/ 	.word	index@(_ZN7cutlass13device_kernelINS_4gemm6kernel13GemmUniversalIN4cute5tupleIJiiiiEEENS1_10collective13CollectiveMmaINS1_34MainloopSm90TmaGmmaWarpSpecializedILi12ENS5_IJNS4_1CILi1EEESB_SB_EEENS1_35KernelTmaWarpSpecializedCooperativeEEENS5_IJNSA_ILi128EEENSA_ILi16EEESF_EEEaNS5_IJlSB_lEEEaSI_NS4_8TiledMMAINS4_8MMA_AtomIJNS4_4SM904GMMA26MMA_64x16x32_S32S8S8_SS_TNEEEENS4_6LayoutINS5_IJNSA_ILi2EEESB_SB_EEENS5_IJSB_NSA_ILi0EEESS_EEEEENS5_IJNS4_10UnderscoreESV_SV_EEEEENS4_13SM90_TMA_LOADENS4_14ComposedLayoutINS4_7SwizzleILi3ELi4ELi3EEENS4_18smem_ptr_flag_bitsILi8EEENSP_INS5_IJNSA_ILi8EEESF_EEENS5_IJSF_SB_EEEEEEEvNS4_8identityESY_S18_vS19_EENS_8epilogue10collective6detail29Sm90TmaWarpSpecializedAdapterINS1C_15DefaultEpilogueIaSI_SI_NS1B_6thread17LinearCombinationIaLi1EiiLNS1G_9ScaleType4KindE0ELNS_15FloatRoundStyleE2EaEENS1_15EpilogueDefaultEEEEEvvEEEEvNT_6ParamsE)
        /*0020*/ 	.word	0x00000000
.L_19:


//--------------------- .nv.compat                --------------------------
	.section	.nv.compat,"",@"SHT_CUDA_COMPAT_INFO"
	.align	4
        /*0000*/ 	.byte	0x02, 0x09, 0x01, 0x00, 0x02, 0x02, 0x04, 0x00, 0x02, 0x05, 0x05, 0x00, 0x03, 0x07, 0x01, 0x01
        /*0010*/ 	.byte	0x02, 0x03, 0x01, 0x00, 0x02, 0x06, 0x01, 0x00, 0x04, 0x0b, 0x08, 0x00, 0x00, 0x00, 0x00, 0x00
        /*0020*/ 	.byte	0x00, 0x00, 0x00, 0x00


//--------------------- .nv.info._ZN7cutlass13device_kernelINS_4gemm6kernel13GemmUniversalIN4cute5tupleIJiiiiEEENS1_10collective13CollectiveMmaINS1_34MainloopSm90TmaGmmaWarpSpecializedILi12ENS5_IJNS4_1CILi1EEESB_SB_EEENS1_35KernelTmaWarpSpecializedCooperativeEEENS5_IJNSA_ILi128EEENSA_ILi16EEESF_EEEaNS5_IJlSB_lEEEaSI_NS4_8TiledMMAINS4_8MMA_AtomIJNS4_4SM904GMMA26MMA_64x16x32_S32S8S8_SS_TNEEEENS4_6LayoutINS5_IJNSA_ILi2EEESB_SB_EEENS5_IJSB_NSA_ILi0EEESS_EEEEENS5_IJNS4_10UnderscoreESV_SV_EEEEENS4_13SM90_TMA_LOADENS4_14ComposedLayoutINS4_7SwizzleILi3ELi4ELi3EEENS4_18smem_ptr_flag_bitsILi8EEENSP_INS5_IJNSA_ILi8EEESF_EEENS5_IJSF_SB_EEEEEEEvNS4_8identityESY_S18_vS19_EENS_8epilogue10collective6detail29Sm90TmaWarpSpecializedAdapterINS1C_15DefaultEpilogueIaSI_SI_NS1B_6thread17LinearCombinationIaLi1EiiLNS1G_9ScaleType4KindE0ELNS_15FloatRoundStyleE2EaEENS1_15EpilogueDefaultEEEEEvvEEEEvNT_6ParamsE --------------------------
	.section	.nv.info._ZN7cutlass13device_kernelINS_4gemm6kernel13GemmUniversalIN4cute5tupleIJiiiiEEENS1_10collective13CollectiveMmaINS1_34MainloopSm90TmaGmmaWarpSpecializedILi12ENS5_IJNS4_1CILi1EEESB_SB_EEENS1_35KernelTmaWarpSpecializedCooperativeEEENS5_IJNSA_ILi128EEENSA_ILi16EEESF_EEEaNS5_IJlSB_lEEEaSI_NS4_8TiledMMAINS4_8MMA_AtomIJNS4_4SM904GMMA26MMA_64x16x32_S32S8S8_SS_TNEEEENS4_6LayoutINS5_IJNSA_ILi2EEESB_SB_EEENS5_IJSB_NSA_ILi0EEESS_EEEEENS5_IJNS4_10UnderscoreESV_SV_EEEEENS4_13SM90_TMA_LOADENS4_14ComposedLayoutINS4_7SwizzleILi3ELi4ELi3EEENS4_18smem_ptr_flag_bitsILi8EEENSP_INS5_IJNSA_ILi8EEESF_EEENS5_IJSF_SB_EEEEEEEvNS4_8identityESY_S18_vS19_EENS_8epilogue10collective6detail29Sm90TmaWarpSpecializedAdapterINS1C_15DefaultEpilogueIaSI_SI_NS1B_6thread17LinearCombinationIaLi1EiiLNS1G_9ScaleType4KindE0ELNS_15FloatRoundStyleE2EaEENS1_15EpilogueDefaultEEEEEvvEEEEvNT_6ParamsE,"",@"SHT_CUDA_INFO"
	.sectionflags	@""
	.align	4


	//----- nvinfo : EIATTR_CUDA_API_VERSION
	.align		4
        /*0000*/ 	.byte	0x04, 0x37
        /*0002*/ 	.short	(.L_21 - .L_20)
.L_20:
        /*0004*/ 	.word	0x00000082


	//----- nvinfo : EIATTR_KPARAM_INFO
	.align		4
.L_21:
        /*0008*/ 	.byte	0x04, 0x17
        /*000a*/ 	.short	(.L_23 - .L_22)
.L_22:
        /*000c*/ 	.word	0x00000000
        /*0010*/ 	.short	0x0000
        /*0012*/ 	.short	0x0070
        /*0014*/ 	.byte	0x00, 0xf0, 0x01, 0x10


	//----- nvinfo : EIATTR_SPARSE_MMA_MASK
	.align		4
.L_23:
        /*0018*/ 	.byte	0x03, 0x50
        /*001a*/ 	.short	0x0000


	//----- nvinfo : EIATTR_MAXREG_COUNT
	.align		4
        /*001c*/ 	.byte	0x03, 0x1b
        /*001e*/ 	.short	0x00a8


	//----- nvinfo : EIATTR_NUM_BARRIERS
	.align		4
        /*0020*/ 	.byte	0x02, 0x4c
        /*0022*/ 	.byte	0x01
	.zero		1


	//----- nvinfo : EIATTR_EXTERNS
	.align		4
        /*0024*/ 	.byte	0x04, 0x0f
        /*0026*/ 	.short	(.L_25 - .L_24)


	//   ....[0]....
	.align		4
.L_24:
        /*0028*/ 	.word	index@(__assertfail)


	//----- nvinfo : EIATTR_MERCURY_ISA_VERSION
	.align		4
.L_25:
        /*002c*/ 	.byte	0x03, 0x5f
        /*002e*/ 	.short	0x0101


	//----- nvinfo : EIATTR_INT_WARP_WIDE_INSTR_OFFSETS
	.align		4
        /*0030*/ 	.byte	0x04, 0x31
        /*0032*/ 	.short	(.L_27 - .L_26)


	//   ....[0]....
.L_26:
        /*0034*/ 	.word	0x000004e0


	//   ....[1]....
        /*0038*/ 	.word	0x00000510


	//   ....[2]....
        /*003c*/ 	.word	0x000005f0


	//----- nvinfo : EIATTR_COOP_GROUP_MASK_REGIDS
	.align		4
.L_27:
        /*0040*/ 	.byte	0x04, 0x29
        /*0042*/ 	.short	(.L_29 - .L_28)


	//   ....[0]....
.L_28:
        /*0044*/ 	.word	0xffffffff


	//   ....[1]....
        /*0048*/ 	.word	0xffffffff


	//   ....[2]....
        /*004c*/ 	.word	0xffffffff


	//   ....[3]....
        /*0050*/ 	.word	0xffffffff


	//   ....[4]....
        /*0054*/ 	.word	0xffffffff


	//----- nvinfo : EIATTR_COOP_GROUP_INSTR_OFFSETS
	.align		4
.L_29:
        /*0058*/ 	.byte	0x04, 0x28
        /*005a*/ 	.short	(.L_31 - .L_30)


	//   ....[0]....
.L_30:
        /*005c*/ 	.word	0x00000060


	//   ....[1]....
        /*0060*/ 	.word	0x00000070


	//   ....[2]....
        /*0064*/ 	.word	0x00000130


	//   ....[3]....
        /*0068*/ 	.word	0x000003f0


	//   ....[4]....
        /*006c*/ 	.word	0x000010b0


	//----- nvinfo : EIATTR_REG_RECONFIG
	.align		4
.L_31:
        /*0070*/ 	.byte	0x01, 0x54
	.zero		2


	//----- nvinfo : EIATTR_SYSCALL_OFFSETS
	.align		4
        /*0074*/ 	.byte	0x04, 0x46
        /*0076*/ 	.short	(.L_33 - .L_32)


	//   ....[0]....
.L_32:
        /*0078*/ 	.word	0x00001270


	//----- nvinfo : EIATTR_MBARRIER_INSTR_OFFSETS
	.align		4
.L_33:
        /*007c*/ 	.byte	0x04, 0x39
        /*007e*/ 	.short	(.L_35 - .L_34)


	//   ....[0]....
.L_34:
        /*0080*/ 	.word	0x00000250
        /*0084*/ 	.word	0x000000ff
        /*0088*/ 	.word	0x00000000
        /*008c*/ 	.short	0x0100
        /*008e*/ 	.byte	0x08
	.zero		1


	//   ....[1]....
        /*0090*/ 	.word	0x00000260
        /*0094*/ 	.word	0x000000ff
        /*0098*/ 	.word	0x00000060
        /*009c*/ 	.short	0x0100
        /*009e*/ 	.byte	0x08
	.zero		1


	//   ....[2]....
        /*00a0*/ 	.word	0x00000270
        /*00a4*/ 	.word	0x000000ff
        /*00a8*/ 	.word	0x00000008
        /*00ac*/ 	.short	0x0100
        /*00ae*/ 	.byte	0x08
	.zero		1


	//   ....[3]....
        /*00b0*/ 	.word	0x00000280
        /*00b4*/ 	.word	0x000000ff
        /*00b8*/ 	.word	0x00000068
        /*00bc*/ 	.short	0x0100
        /*00be*/ 	.byte	0x08
	.zero		1


	//   ....[4]....
        /*00c0*/ 	.word	0x00000290
        /*00c4*/ 	.word	0x000000ff
        /*00c8*/ 	.word	0x00000010
        /*00cc*/ 	.short	0x0100
        /*00ce*/ 	.byte	0x08
	.zero		1


	//   ....[5]....
        /*00d0*/ 	.word	0x000002a0
        /*00d4*/ 	.word	0x000000ff
        /*00d8*/ 	.word	0x00000070
        /*00dc*/ 	.short	0x0100
        /*00de*/ 	.byte	0x08
	.zero		1


	//   ....[6]....
        /*00e0*/ 	.word	0x000002b0
        /*00e4*/ 	.word	0x000000ff
        /*00e8*/ 	.word	0x00000018
        /*00ec*/ 	.short	0x0100
        /*00ee*/ 	.byte	0x08
	.zero		1


	//   ....[7]....
        /*00f0*/ 	.word	0x000002c0
        /*00f4*/ 	.word	0x000000ff
        /*00f8*/ 	.word	0x00000078
        /*00fc*/ 	.short	0x0100
        /*00fe*/ 	.byte	0x08
	.zero		1


	//   ....[8]....
        /*0100*/ 	.word	0x000002d0
        /*0104*/ 	.word	0x000000ff
        /*0108*/ 	.word	0x00000020
        /*010c*/ 	.short	0x0100
        /*010e*/ 	.byte	0x08
	.zero		1


	//   ....[9]....
        /*0110*/ 	.word	0x000002e0
        /*0114*/ 	.word	0x000000ff
        /*0118*/ 	.word	0x00000080
        /*011c*/ 	.short	0x0100
        /*011e*/ 	.byte	0x08
	.zero		1


	//   ....[10]....
        /*0120*/ 	.word	0x000002f0
        /*0124*/ 	.word	0x000000ff
        /*0128*/ 	.word	0x00000028
        /*012c*/ 	.short	0x0100
        /*012e*/ 	.byte	0x08
	.zero		1


	//   ....[11]....
        /*0130*/ 	.word	0x00000300
        /*0134*/ 	.word	0x000000ff
        /*0138*/ 	.word	0x00000088
        /*013c*/ 	.short	0x0100
        /*013e*/ 	.byte	0x08
	.zero		1


	//   ....[12]....
        /*0140*/ 	.word	0x00000310
        /*0144*/ 	.word	0x000000ff
        /*0148*/ 	.word	0x00000030
        /*014c*/ 	.short	0x0100
        /*014e*/ 	.byte	0x08
	.zero		1


	//   ....[13]....
        /*0150*/ 	.word	0x00000320
        /*0154*/ 	.word	0x000000ff
        /*0158*/ 	.word	0x00000090
        /*015c*/ 	.short	0x0100
        /*015e*/ 	.byte	0x08
	.zero		1


	//   ....[14]....
        /*0160*/ 	.word	0x00000330
        /*0164*/ 	.word	0x000000ff
        /*0168*/ 	.word	0x00000038
        /*016c*/ 	.short	0x0100
        /*016e*/ 	.byte	0x08
	.zero		1


	//   ....[15]....
        /*0170*/ 	.word	0x00000340
        /*0174*/ 	.word	0x000000ff
        /*0178*/ 	.word	0x00000098
        /*017c*/ 	.short	0x0100
        /*017e*/ 	.byte	0x08
	.zero		1


	//   ....[16]....
        /*0180*/ 	.word	0x00000350
        /*0184*/ 	.word	0x000000ff
        /*0188*/ 	.word	0x00000040
        /*018c*/ 	.short	0x0100
        /*018e*/ 	.byte	0x08
	.zero		1


	//   ....[17]....
        /*0190*/ 	.word	0x00000360
        /*0194*/ 	.word	0x000000ff
        /*0198*/ 	.word	0x000000a0
        /*019c*/ 	.short	0x0100
        /*019e*/ 	.byte	0x08
	.zero		1


	//   ....[18]....
        /*01a0*/ 	.word	0x00000370
        /*01a4*/ 	.word	0x000000ff
        /*01a8*/ 	.word	0x00000048
        /*01ac*/ 	.short	0x0100
        /*01ae*/ 	.byte	0x08
	.zero		1


	//   ....[19]....
        /*01b0*/ 	.word	0x00000380
        /*01b4*/ 	.word	0x000000ff
        /*01b8*/ 	.word	0x000000a8
        /*01bc*/ 	.short	0x0100
        /*01be*/ 	.byte	0x08
	.zero		1


	//   ....[20]....
        /*01c0*/ 	.word	0x00000390
        /*01c4*/ 	.word	0x000000ff
        /*01c8*/ 	.word	0x00000050
        /*01cc*/ 	.short	0x0100
        /*01ce*/ 	.byte	0x08
	.zero		1


	//   ....[21]....
        /*01d0*/ 	.word	0x000003a0
        /*01d4*/ 	.word	0x000000ff
        /*01d8*/ 	.word	0x000000b0
        /*01dc*/ 	.short	0x0100
        /*01de*/ 	.byte	0x08
	.zero		1


	//   ....[22]....
        /*01e0*/ 	.word	0x000003b0
        /*01e4*/ 	.word	0x000000ff
        /*01e8*/ 	.word	0x00000058
        /*01ec*/ 	.short	0x0100
        /*01ee*/ 	.byte	0x08
	.zero		1


	//   ....[23]....
        /*01f0*/ 	.word	0x000003c0
        /*01f4*/ 	.word	0x000000ff
        /*01f8*/ 	.word	0x000000b8
        /*01fc*/ 	.short	0x0100
        /*01fe*/ 	.byte	0x08
	.zero		1


	//   ....[24]....
        /*0200*/ 	.word	0x00000660
        /*0204*/ 	.word	0x000000ff
        /*0208*/ 	.word	0x000000d0
        /*020c*/ 	.short	0x0100
        /*020e*/ 	.byte	0x06
	.zero		1


	//   ....[25]....
        /*0210*/ 	.word	0x000006c0
        /*0214*/ 	.word	0x000000ff
        /*0218*/ 	.word	0x000000d8
        /*021c*/ 	.short	0x0100
        /*021e*/ 	.byte	0x06
	.zero		1


	//   ....[26]....
        /*0220*/ 	.word	0x00001330
        /*0224*/ 	.word	0x00000003
        /*0228*/ 	.word	0x00000000
        /*022c*/ 	.short	0x010a
        /*022e*/ 	.byte	0x3f
	.zero		1


	//   ....[27]....
        /*0230*/ 	.word	0x00001370
        /*0234*/ 	.word	0x00000003
        /*0238*/ 	.word	0x00000000
        /*023c*/ 	.short	0x010a
        /*023e*/ 	.byte	0x3f
	.zero		1


	//   ....[28]....
        /*0240*/ 	.word	0x00001740
        /*0244*/ 	.word	0x00000004
        /*0248*/ 	.word	0x00000000
        /*024c*/ 	.short	0x010a
        /*024e*/ 	.byte	0x3f
	.zero		1


	//   ....[29]....
        /*0250*/ 	.word	0x00001780
        /*0254*/ 	.word	0x00000004
        /*0258*/ 	.word	0x00000000
        /*025c*/ 	.short	0x010a
        /*025e*/ 	.byte	0x3f
	.zero		1


	//   ....[30]....
        /*0260*/ 	.word	0x000019e0
        /*0264*/ 	.word	0x00000003
        /*0268*/ 	.word	0x00000000
        /*026c*/ 	.short	0x0101
        /*026e*/ 	.byte	0x3f
	.zero		1


	//   ....[31]....
        /*0270*/ 	.word	0x00001bc0
        /*0274*/ 	.word	0x00000000
        /*0278*/ 	.word	0x00000000
        /*027c*/ 	.short	0x0101
        /*027e*/ 	.byte	0x3f
	.zero		1


	//   ....[32]....
        /*0280*/ 	.word	0x00003710
        /*0284*/ 	.word	0x0000000d
        /*0288*/ 	.word	0x00000060
        /*028c*/ 	.short	0x010a
        /*028e*/ 	.byte	0x3f
	.zero		1


	//   ....[33]....
        /*0290*/ 	.word	0x00003aa0
        /*0294*/ 	.word	0x00000005
        /*0298*/ 	.word	0x000000d8
        /*029c*/ 	.short	0x0101
        /*029e*/ 	.byte	0x3f
	.zero		1


	//   ....[34]....
        /*02a0*/ 	.word	0x000041d0
        /*02a4*/ 	.word	0x00000005
        /*02a8*/ 	.word	0x00000000
        /*02ac*/ 	.short	0x010a
        /*02ae*/ 	.byte	0x3f
	.zero		1


	//   ....[35]....
        /*02b0*/ 	.word	0x00004250
        /*02b4*/ 	.word	0x00000007
        /*02b8*/ 	.word	0x00000000
        /*02bc*/ 	.short	0x010a
        /*02be*/ 	.byte	0x3f
	.zero		1


	//   ....[36]....
        /*02c0*/ 	.word	0x000042e0
        /*02c4*/ 	.word	0x00000006
        /*02c8*/ 	.word	0x00000000
        /*02cc*/ 	.short	0x010a
        /*02ce*/ 	.byte	0x3f
	.zero		1


	//   ....[37]....
        /*02d0*/ 	.word	0x00004370
        /*02d4*/ 	.word	0x00000009
        /*02d8*/ 	.word	0x00000000
        /*02dc*/ 	.short	0x010a
        /*02de*/ 	.byte	0x3f
	.zero		1


	//   ....[38]....
        /*02e0*/ 	.word	0x00004400
        /*02e4*/ 	.word	0x00000006
        /*02e8*/ 	.word	0x00000000
        /*02ec*/ 	.short	0x010a
        /*02ee*/ 	.byte	0x3f
	.zero		1


	//   ....[39]....
        /*02f0*/ 	.word	0x00004490
        /*02f4*/ 	.word	0x00000009
        /*02f8*/ 	.word	0x00000000
        /*02fc*/ 	.short	0x010a
        /*02fe*/ 	.byte	0x3f
	.zero		1


	//   ....[40]....
        /*0300*/ 	.word	0x00004520
        /*0304*/ 	.word	0x00000006
        /*0308*/ 	.word	0x00000000
        /*030c*/ 	.short	0x010a
        /*030e*/ 	.byte	0x3f
	.zero		1


	//   ....[41]....
        /*0310*/ 	.word	0x000045b0
        /*0314*/ 	.word	0x00000009
        /*0318*/ 	.word	0x00000000
        /*031c*/ 	.short	0x010a
        /*031e*/ 	.byte	0x3f
	.zero		1


	//   ....[42]....
        /*0320*/ 	.word	0x00004640
        /*0324*/ 	.word	0x00000006
        /*0328*/ 	.word	0x00000000
        /*032c*/ 	.short	0x010a
        /*032e*/ 	.byte	0x3f
	.zero		1


	//   ....[43]....
        /*0330*/ 	.word	0x000046d0
        /*0334*/ 	.word	0x00000009
        /*0338*/ 	.word	0x00000000
        /*033c*/ 	.short	0x010a
        /*033e*/ 	.byte	0x3f
	.zero		1


	//   ....[44]....
        /*0340*/ 	.word	0x00004760
        /*0344*/ 	.word	0x00000006
        /*0348*/ 	.word	0x00000000
        /*034c*/ 	.short	0x010a
        /*034e*/ 	.byte	0x3f
	.zero		1


	//   ....[45]....
        /*0350*/ 	.word	0x000047f0
        /*0354*/ 	.word	0x00000003
        /*0358*/ 	.word	0x00000000
        /*035c*/ 	.short	0x010a
        /*035e*/ 	.byte	0x3f
	.zero		1


	//   ....[46]....
        /*0360*/ 	.word	0x00004850
        /*0364*/ 	.word	0x00000003
        /*0368*/ 	.word	0x00000000
        /*036c*/ 	.short	0x010a
        /*036e*/ 	.byte	0x3f
	.zero		1


	//   ....[47]....
        /*0370*/ 	.word	0x000048a0
        /*0374*/ 	.word	0x00000004
        /*0378*/ 	.word	0x00000000
        /*037c*/ 	.short	0x010a
        /*037e*/ 	.byte	0x3f
	.zero		1


	//   ....[48]....
        /*0380*/ 	.word	0x00004970
        /*0384*/ 	.word	0x0000000d
        /*0388*/ 	.word	0x00000060
        /*038c*/ 	.short	0x010a
        /*038e*/ 	.byte	0x3f
	.zero		1


	//   ....[49]....
        /*0390*/ 	.word	0x00004a40
        /*0394*/ 	.word	0x00000005
        /*0398*/ 	.word	0x00000000
        /*039c*/ 	.short	0x010a
        /*039e*/ 	.byte	0x3f
	.zero		1


	//   ....[50]....
        /*03a0*/ 	.word	0x00004a90
        /*03a4*/ 	.word	0x00000007
        /*03a8*/ 	.word	0x00000000
        /*03ac*/ 	.short	0x010a
        /*03ae*/ 	.byte	0x3f
	.zero		1


	//   ....[51]....
        /*03b0*/ 	.word	0x00004ae0
        /*03b4*/ 	.word	0x00000006
        /*03b8*/ 	.word	0x00000000
        /*03bc*/ 	.short	0x010a
        /*03be*/ 	.byte	0x3f
	.zero		1


	//   ....[52]....
        /*03c0*/ 	.word	0x00004b30
        /*03c4*/ 	.word	0x00000009
        /*03c8*/ 	.word	0x00000000
        /*03cc*/ 	.short	0x010a
        /*03ce*/ 	.byte	0x3f
	.zero		1


	//   ....[53]....
        /*03d0*/ 	.word	0x00004b80
        /*03d4*/ 	.word	0x00000006
        /*03d8*/ 	.word	0x00000000
        /*03dc*/ 	.short	0x010a
        /*03de*/ 	.byte	0x3f
	.zero		1


	//   ....[54]....
        /*03e0*/ 	.word	0x00004bd0
        /*03e4*/ 	.word	0x00000009
        /*03e8*/ 	.word	0x00000000
        /*03ec*/ 	.short	0x010a
        /*03ee*/ 	.byte	0x3f
	.zero		1


	//   ....[55]....
        /*03f0*/ 	.word	0x00004c20
        /*03f4*/ 	.word	0x00000006
        /*03f8*/ 	.word	0x00000000
        /*03fc*/ 	.short	0x010a
        /*03fe*/ 	.byte	0x3f
	.zero		1


	//   ....[56]....
        /*0400*/ 	.word	0x00004c70
        /*0404*/ 	.word	0x00000009
        /*0408*/ 	.word	0x00000000
        /*040c*/ 	.short	0x010a
        /*040e*/ 	.byte	0x3f
	.zero		1


	//   ....[57]....
        /*0410*/ 	.word	0x00004cc0
        /*0414*/ 	.word	0x00000006
        /*0418*/ 	.word	0x00000000
        /*041c*/ 	.short	0x010a
        /*041e*/ 	.byte	0x3f
	.zero		1


	//   ....[58]....
        /*0420*/ 	.word	0x00004d10
        /*0424*/ 	.word	0x00000009
        /*0428*/ 	.word	0x00000000
        /*042c*/ 	.short	0x010a
        /*042e*/ 	.byte	0x3f
	.zero		1


	//   ....[59]....
        /*0430*/ 	.word	0x00004d60
        /*0434*/ 	.word	0x00000006
        /*0438*/ 	.word	0x00000000
        /*043c*/ 	.short	0x010a
        /*043e*/ 	.byte	0x3f
	.zero		1


	//----- nvinfo : EIATTR_NUM_MBARRIERS
	.align		4
.L_35:
        /*0440*/ 	.byte	0x03, 0x38
        /*0442*/ 	.short	0x001a


	//----- nvinfo : EIATTR_EXIT_INSTR_OFFSETS
	.align		4
        /*0444*/ 	.byte	0x04, 0x1c
        /*0446*/ 	.short	(.L_37 - .L_36)


	//   ....[0]....
.L_36:
        /*0448*/ 	.word	0x00000710


	//   ....[1]....
        /*044c*/ 	.word	0x00000fe0


	//   ....[2]....
        /*0450*/ 	.word	0x00002db0


	//   ....[3]....
        /*0454*/ 	.word	0x000033e0


	//   ....[4]....
        /*0458*/ 	.word	0x00004840


	//----- nvinfo : EIATTR_MAX_THREADS
	.align		4
.L_37:
        /*045c*/ 	.byte	0x04, 0x05
        /*045e*/ 	.short	(.L_39 - .L_38)
.L_38:
        /*0460*/ 	.word	0x00000180
        /*0464*/ 	.word	0x00000001
        /*0468*/ 	.word	0x00000001


	//----- nvinfo : EIATTR_CRS_STACK_SIZE
	.align		4
.L_39:
        /*046c*/ 	.byte	0x04, 0x1e
        /*046e*/ 	.short	(.L_41 - .L_40)
.L_40:
        /*0470*/ 	.word	0x00000000


	//----- nvinfo : EIATTR_CBANK_PARAM_SIZE
	.align		4
.L_41:
        /*0474*/ 	.byte	0x03, 0x19
        /*0476*/ 	.short	0x0470


	//----- nvinfo : EIATTR_PARAM_CBANK
	.align		4
        /*0478*/ 	.byte	0x04, 0x0a
        /*047a*/ 	.short	(.L_43 - .L_42)
	.align		4
.L_42:
        /*047c*/ 	.word	index@(.nv.constant0._ZN7cutlass13device_kernelINS_4gemm6kernel13GemmUniversalIN4cute5tupleIJiiiiEEENS1_10collective13CollectiveMmaINS1_34MainloopSm90TmaGmmaWarpSpecializedILi12ENS5_IJNS4_1CILi1EEESB_SB_EEENS1_35KernelTmaWarpSpecializedCooperativeEEENS5_IJNSA_ILi128EEENSA_ILi16EEESF_EEEaNS5_IJlSB_lEEEaSI_NS4_8TiledMMAINS4_8MMA_AtomIJNS4_4SM904GMMA26MMA_64x16x32_S32S8S8_SS_TNEEEENS4_6LayoutINS5_IJNSA_ILi2EEESB_SB_EEENS5_IJSB_NSA_ILi0EEESS_EEEEENS5_IJNS4_10UnderscoreESV_SV_EEEEENS4_13SM90_TMA_LOADENS4_14ComposedLayoutINS4_7SwizzleILi3ELi4ELi3EEENS4_18smem_ptr_flag_bitsILi8EEENSP_INS5_IJNSA_ILi8EEESF_EEENS5_IJSF_SB_EEEEEEEvNS4_8identityESY_S18_vS19_EENS_8epilogue10collective6detail29Sm90TmaWarpSpecializedAdapterINS1C_15DefaultEpilogueIaSI_SI_NS1B_6thread17LinearCombinationIaLi1EiiLNS1G_9ScaleType4KindE0ELNS_15FloatRoundStyleE2EaEENS1_15EpilogueDefaultEEEEEvvEEEEvNT_6ParamsE)
        /*0480*/ 	.short	0x0210
        /*0482*/ 	.short	0x0470


	//----- nvinfo : EIATTR_SW_WAR
	.align		4
.L_43:
        /*0484*/ 	.byte	0x04, 0x36
        /*0486*/ 	.short	(.L_45 - .L_44)
.L_44:
        /*0488*/ 	.word	0x00000008
.L_45:


//--------------------- .nv.callgraph             --------------------------
	.section	.nv.callgraph,"",@"SHT_CUDA_CALLGRAPH"
	.align	4
	.sectionentsize	8
	.align		4
        /*0000*/ 	.word	0x00000000
	.align		4
        /*0004*/ 	.word	0xffffffff
	.align		4
        /*0008*/ 	.word	index@(_ZN7cutlass13device_kernelINS_4gemm6kernel13GemmUniversalIN4cute5tupleIJiiiiEEENS1_10collective13CollectiveMmaINS1_34MainloopSm90TmaGmmaWarpSpecializedILi12ENS5_IJNS4_1CILi1EEESB_SB_EEENS1_35KernelTmaWarpSpecializedCooperativeEEENS5_IJNSA_ILi128EEENSA_ILi16EEESF_EEEaNS5_IJlSB_lEEEaSI_NS4_8TiledMMAINS4_8MMA_AtomIJNS4_4SM904GMMA26MMA_64x16x32_S32S8S8_SS_TNEEEENS4_6LayoutINS5_IJNSA_ILi2EEESB_SB_EEENS5_IJSB_NSA_ILi0EEESS_EEEEENS5_IJNS4_10UnderscoreESV_SV_EEEEENS4_13SM90_TMA_LOADENS4_14ComposedLayoutINS4_7SwizzleILi3ELi4ELi3EEENS4_18smem_ptr_flag_bitsILi8EEENSP_INS5_IJNSA_ILi8EEESF_EEENS5_IJSF_SB_EEEEEEEvNS4_8identityESY_S18_vS19_EENS_8epilogue10collective6detail29Sm90TmaWarpSpecializedAdapterINS1C_15DefaultEpilogueIaSI_SI_NS1B_6thread17LinearCombinationIaLi1EiiLNS1G_9ScaleType4KindE0ELNS_15FloatRoundStyleE2EaEENS1_15EpilogueDefaultEEEEEvvEEEEvNT_6ParamsE)
	.align		4
        /*000c*/ 	.word	index@(__assertfail)
	.align		4
        /*0010*/ 	.word	0x00000000
	.align		4
        /*0014*/ 	.word	0xfffffffe
	.align		4
        /*0018*/ 	.word	0x00000000
	.align		4
        /*001c*/ 	.word	0xfffffffd
	.align		4
        /*0020*/ 	.word	0x00000000
	.align		4
        /*0024*/ 	.word	0xfffffffc


//--------------------- .nv.constant4             --------------------------
	.section	.nv.constant4,"a",@progbits
	.align	8
	.align		8
.nv.constant4:
        /*0000*/ 	.dword	__assertfail
	.align		8
        /*0008*/ 	.dword	__unnamed_1
	.align		8
        /*0010*/ 	.dword	_ZN39_INTERNAL_00f7dc50_4_k_cu_e9155584_88134cuda3std3__45__cpo5beginE
	.align		8
        /*0018*/ 	.dword	_ZN39_INTERNAL_00f7dc50_4_k_cu_e9155584_88134cuda3std3__45__cpo3endE
	.align		8
        /*0020*/ 	.dword	_ZN39_INTERNAL_00f7dc50_4_k_cu_e9155584_88134cuda3std3__45__cpo6cbeginE
	.align		8
        /*0028*/ 	.dword	_ZN39_INTERNAL_00f7dc50_4_k_cu_e9155584_88134cuda3std3__45__cpo4cendE
	.align		8
        /*0030*/ 	.dword	_ZN39_INTERNAL_00f7dc50_4_k_cu_e9155584_88134cuda3std3__441_GLOBAL__N__00f7dc50_4_k_cu_e9155584_88136ignoreE
	.align		8
        /*0038*/ 	.dword	_ZN39_INTERNAL_00f7dc50_4_k_cu_e9155584_88134cuda3std3__419piecewise_constructE
	.align		8
        /*0040*/ 	.dword	_ZN39_INTERNAL_00f7dc50_4_k_cu_e9155584_88134cuda3std3__48in_placeE
	.align		8
        /*0048*/ 	.dword	_ZN39_INTERNAL_00f7dc50_4_k_cu_e9155584_88134cuda3std6ranges3__45__cpo4swapE
	.align		8
        /*0050*/ 	.dword	_ZN39_INTERNAL_00f7dc50_4_k_cu_e9155584_88134cuda3std6ranges3__45__cpo9iter_moveE
	.align		8
        /*0058*/ 	.dword	_ZN39_INTERNAL_00f7dc50_4_k_cu_e9155584_88134cute7productE
	.align		8
        /*0060*/ 	.dword	_ZN39_INTERNAL_00f7dc50_4_k_cu_e9155584_88134cute1_E
	.align		8
        /*0068*/ 	.dword	$str$22
	.align		8
        /*0070*/ 	.dword	$str$23


//--------------------- .text._ZN7cutlass13device_kernelINS_4gemm6kernel13GemmUniversalIN4cute5tupleIJiiiiEEENS1_10collective13CollectiveMmaINS1_34MainloopSm90TmaGmmaWarpSpecializedILi12ENS5_IJNS4_1CILi1EEESB_SB_EEENS1_35KernelTmaWarpSpecializedCooperativeEEENS5_IJNSA_ILi128EEENSA_ILi16EEESF_EEEaNS5_IJlSB_lEEEaSI_NS4_8TiledMMAINS4_8MMA_AtomIJNS4_4SM904GMMA26MMA_64x16x32_S32S8S8_SS_TNEEEENS4_6LayoutINS5_IJNSA_ILi2EEESB_SB_EEENS5_IJSB_NSA_ILi0EEESS_EEEEENS5_IJNS4_10UnderscoreESV_SV_EEEEENS4_13SM90_TMA_LOADENS4_14ComposedLayoutINS4_7SwizzleILi3ELi4ELi3EEENS4_18smem_ptr_flag_bitsILi8EEENSP_INS5_IJNSA_ILi8EEESF_EEENS5_IJSF_SB_EEEEEEEvNS4_8identityESY_S18_vS19_EENS_8epilogue10collective6detail29Sm90TmaWarpSpecializedAdapterINS1C_15DefaultEpilogueIaSI_SI_NS1B_6thread17LinearCombinationIaLi1EiiLNS1G_9ScaleType4KindE0ELNS_15FloatRoundStyleE2EaEENS1_15EpilogueDefaultEEEEEvvEEEEvNT_6ParamsE --------------------------
	.section	.text._ZN7cutlass13device_kernelINS_4gemm6kernel13GemmUniversalIN4cute5tupleIJiiiiEEENS1_10collective13CollectiveMmaINS1_34MainloopSm90TmaGmmaWarpSpecializedILi12ENS5_IJNS4_1CILi1EEESB_SB_EEENS1_35KernelTmaWarpSpecializedCooperativeEEENS5_IJNSA_ILi128EEENSA_ILi16EEESF_EEEaNS5_IJlSB_lEEEaSI_NS4_8TiledMMAINS4_8MMA_AtomIJNS4_4SM904GMMA26MMA_64x16x32_S32S8S8_SS_TNEEEENS4_6LayoutINS5_IJNSA_ILi2EEESB_SB_EEENS5_IJSB_NSA_ILi0EEESS_EEEEENS5_IJNS4_10UnderscoreESV_SV_EEEEENS4_13SM90_TMA_LOADENS4_14ComposedLayoutINS4_7SwizzleILi3ELi4ELi3EEENS4_18smem_ptr_flag_bitsILi8EEENSP_INS5_IJNSA_ILi8EEESF_EEENS5_IJSF_SB_EEEEEEEvNS4_8identityESY_S18_vS19_EENS_8epilogue10collective6detail29Sm90TmaWarpSpecializedAdapterINS1C_15DefaultEpilogueIaSI_SI_NS1B_6thread17LinearCombinationIaLi1EiiLNS1G_9ScaleType4KindE0ELNS_15FloatRoundStyleE2EaEENS1_15EpilogueDefaultEEEEEvvEEEEvNT_6ParamsE,"ax",@progbits
	.align	128
.text._ZN7cutlass13device_kernelINS_4gemm6kernel13GemmUniversalIN4cute5tupleIJiiiiEEENS1_10collective13CollectiveMmaINS1_34MainloopSm90TmaGmmaWarpSpecializedILi12ENS5_IJNS4_1CILi1EEESB_SB_EEENS1_35KernelTmaWarpSpecializedCooperativeEEENS5_IJNSA_ILi128EEENSA_ILi16EEESF_EEEaNS5_IJlSB_lEEEaSI_NS4_8TiledMMAINS4_8MMA_AtomIJNS4_4SM904GMMA26MMA_64x16x32_S32S8S8_SS_TNEEEENS4_6LayoutINS5_IJNSA_ILi2EEESB_SB_EEENS5_IJSB_NSA_ILi0EEESS_EEEEENS5_IJNS4_10UnderscoreESV_SV_EEEEENS4_13SM90_TMA_LOADENS4_14ComposedLayoutINS4_7SwizzleILi3ELi4ELi3EEENS4_18smem_ptr_flag_bitsILi8EEENSP_INS5_IJNSA_ILi8EEESF_EEENS5_IJSF_SB_EEEEEEEvNS4_8identityESY_S18_vS19_EENS_8epilogue10collective6detail29Sm90TmaWarpSpecializedAdapterINS1C_15DefaultEpilogueIaSI_SI_NS1B_6thread17LinearCombinationIaLi1EiiLNS1G_9ScaleType4KindE0ELNS_15FloatRoundStyleE2EaEENS1_15EpilogueDefaultEEEEEvvEEEEvNT_6ParamsE:
        .type           _ZN7cutlass13device_kernelINS_4gemm6kernel13GemmUniversalIN4cute5tupleIJiiiiEEENS1_10collective13CollectiveMmaINS1_34MainloopSm90TmaGmmaWarpSpecializedILi12ENS5_IJNS4_1CILi1EEESB_SB_EEENS1_35KernelTmaWarpSpecializedCooperativeEEENS5_IJNSA_ILi128EEENSA_ILi16EEESF_EEEaNS5_IJlSB_lEEEaSI_NS4_8TiledMMAINS4_8MMA_AtomIJNS4_4SM904GMMA26MMA_64x16x32_S32S8S8_SS_TNEEEENS4_6LayoutINS5_IJNSA_ILi2EEESB_SB_EEENS5_IJSB_NSA_ILi0EEESS_EEEEENS5_IJNS4_10UnderscoreESV_SV_EEEEENS4_13SM90_TMA_LOADENS4_14ComposedLayoutINS4_7SwizzleILi3ELi4ELi3EEENS4_18smem_ptr_flag_bitsILi8EEENSP_INS5_IJNSA_ILi8EEESF_EEENS5_IJSF_SB_EEEEEEEvNS4_8identityESY_S18_vS19_EENS_8epilogue10collective6detail29Sm90TmaWarpSpecializedAdapterINS1C_15DefaultEpilogueIaSI_SI_NS1B_6thread17LinearCombinationIaLi1EiiLNS1G_9ScaleType4KindE0ELNS_15FloatRoundStyleE2EaEENS1_15EpilogueDefaultEEEEEvvEEEEvNT_6ParamsE,@function
        .size           _ZN7cutlass13device_kernelINS_4gemm6kernel13GemmUniversalIN4cute5tupleIJiiiiEEENS1_10collective13CollectiveMmaINS1_34MainloopSm90TmaGmmaWarpSpecializedILi12ENS5_IJNS4_1CILi1EEESB_SB_EEENS1_35KernelTmaWarpSpecializedCooperativeEEENS5_IJNSA_ILi128EEENSA_ILi16EEESF_EEEaNS5_IJlSB_lEEEaSI_NS4_8TiledMMAINS4_8MMA_AtomIJNS4_4SM904GMMA26MMA_64x16x32_S32S8S8_SS_TNEEEENS4_6LayoutINS5_IJNSA_ILi2EEESB_SB_EEENS5_IJSB_NSA_ILi0EEESS_EEEEENS5_IJNS4_10UnderscoreESV_SV_EEEEENS4_13SM90_TMA_LOADENS4_14ComposedLayoutINS4_7SwizzleILi3ELi4ELi3EEENS4_18smem_ptr_flag_bitsILi8EEENSP_INS5_IJNSA_ILi8EEESF_EEENS5_IJSF_SB_EEEEEEEvNS4_8identityESY_S18_vS19_EENS_8epilogue10collective6detail29Sm90TmaWarpSpecializedAdapterINS1C_15DefaultEpilogueIaSI_SI_NS1B_6thread17LinearCombinationIaLi1EiiLNS1G_9ScaleType4KindE0ELNS_15FloatRoundStyleE2EaEENS1_15EpilogueDefaultEEEEEvvEEEEvNT_6ParamsE,(.L_x_103 - _ZN7cutlass13device_kernelINS_4gemm6kernel13GemmUniversalIN4cute5tupleIJiiiiEEENS1_10collective13CollectiveMmaINS1_34MainloopSm90TmaGmmaWarpSpecializedILi12ENS5_IJNS4_1CILi1EEESB_SB_EEENS1_35KernelTmaWarpSpecializedCooperativeEEENS5_IJNSA_ILi128EEENSA_ILi16EEESF_EEEaNS5_IJlSB_lEEEaSI_NS4_8TiledMMAINS4_8MMA_AtomIJNS4_4SM904GMMA26MMA_64x16x32_S32S8S8_SS_TNEEEENS4_6LayoutINS5_IJNSA_ILi2EEESB_SB_EEENS5_IJSB_NSA_ILi0EEESS_EEEEENS5_IJNS4_10UnderscoreESV_SV_EEEEENS4_13SM90_TMA_LOADENS4_14ComposedLayoutINS4_7SwizzleILi3ELi4ELi3EEENS4_18smem_ptr_flag_bitsILi8EEENSP_INS5_IJNSA_ILi8EEESF_EEENS5_IJSF_SB_EEEEEEEvNS4_8identityESY_S18_vS19_EENS_8epilogue10collective6detail29Sm90TmaWarpSpecializedAdapterINS1C_15DefaultEpilogueIaSI_SI_NS1B_6thread17LinearCombinationIaLi1EiiLNS1G_9ScaleType4KindE0ELNS_15FloatRoundStyleE2EaEENS1_15EpilogueDefaultEEEEEvvEEEEvNT_6ParamsE)
        .other          _ZN7cutlass13device_kernelINS_4gemm6kernel13GemmUniversalIN4cute5tupleIJiiiiEEENS1_10collective13CollectiveMmaINS1_34MainloopSm90TmaGmmaWarpSpecializedILi12ENS5_IJNS4_1CILi1EEESB_SB_EEENS1_35KernelTmaWarpSpecializedCooperativeEEENS5_IJNSA_ILi128EEENSA_ILi16EEESF_EEEaNS5_IJlSB_lEEEaSI_NS4_8TiledMMAINS4_8MMA_AtomIJNS4_4SM904GMMA26MMA_64x16x32_S32S8S8_SS_TNEEEENS4_6LayoutINS5_IJNSA_ILi2EEESB_SB_EEENS5_IJSB_NSA_ILi0EEESS_EEEEENS5_IJNS4_10UnderscoreESV_SV_EEEEENS4_13SM90_TMA_LOADENS4_14ComposedLayoutINS4_7SwizzleILi3ELi4ELi3EEENS4_18smem_ptr_flag_bitsILi8EEENSP_INS5_IJNSA_ILi8EEESF_EEENS5_IJSF_SB_EEEEEEEvNS4_8identityESY_S18_vS19_EENS_8epilogue10collective6detail29Sm90TmaWarpSpecializedAdapterINS1C_15DefaultEpilogueIaSI_SI_NS1B_6thread17LinearCombinationIaLi1EiiLNS1G_9ScaleType4KindE0ELNS_15FloatRoundStyleE2EaEENS1_15EpilogueDefaultEEEEEvvEEEEvNT_6ParamsE,@"STO_CUDA_ENTRY STV_DEFAULT"
_ZN7cutlass13device_kernelINS_4gemm6kernel13GemmUniversalIN4cute5tupleIJiiiiEEENS1_10collective13CollectiveMmaINS1_34MainloopSm90TmaGmmaWarpSpecializedILi12ENS5_IJNS4_1CILi1EEESB_SB_EEENS1_35KernelTmaWarpSpecializedCooperativeEEENS5_IJNSA_ILi128EEENSA_ILi16EEESF_EEEaNS5_IJlSB_lEEEaSI_NS4_8TiledMMAINS4_8MMA_AtomIJNS4_4SM904GMMA26MMA_64x16x32_S32S8S8_SS_TNEEEENS4_6LayoutINS5_IJNSA_ILi2EEESB_SB_EEENS5_IJSB_NSA_ILi0EEESS_EEEEENS5_IJNS4_10UnderscoreESV_SV_EEEEENS4_13SM90_TMA_LOADENS4_14ComposedLayoutINS4_7SwizzleILi3ELi4ELi3EEENS4_18smem_ptr_flag_bitsILi8EEENSP_INS5_IJNSA_ILi8EEESF_EEENS5_IJSF_SB_EEEEEEEvNS4_8identityESY_S18_vS19_EENS_8epilogue10collective6detail29Sm90TmaWarpSpecializedAdapterINS1C_15DefaultEpilogueIaSI_SI_NS1B_6thread17LinearCombinationIaLi1EiiLNS1G_9ScaleType4KindE0ELNS_15FloatRoundStyleE2EaEENS1_15EpilogueDefaultEEEEEvvEEEEvNT_6ParamsE:
[----:B------:R-:W0:Y:S01]  /*0000*/  LDC R1, c[0x0][0x28] ;  /* 0x00000a00ff017b82 */ /* 0x000e220000000800 */
[----:B------:R-:W1:Y:S01]  /*0010*/  S2R R22, SR_TID.X ;  /* 0x0000000000167919 */ /* 0x000e620000002100 */
[----:B------:R-:W-:Y:S01]  /*0020*/  ELECT P0, URZ, PT ;  /* 0x00000000003f782f */ /* 0x000fe20003800000 */
[----:B------:R-:W-:Y:S01]  /*0030*/  BSSY B0, `(.L_x_0) ;  /* 0x000000f000007945 */ /* 0x000fe20003800000 */
[--C-:B-1----:R-:W-:Y:S02]  /*0040*/  SHF.R.U32.HI R0, RZ, 0x5, R22.reuse ;  /* 0x00000005ff007819 */ /* 0x102fe40000011616 */
[----:B------:R-:W-:-:S03]  /*0050*/  SHF.R.U32.HI R2, RZ, 0x7, R22 ;  /* 0x00000007ff027819 */ /* 0x000fc60000011616 */
[----:B------:R-:W1:Y:S04]  /*0060*/  SHFL.IDX PT, R3, R0, RZ, 0x1f ;  /* 0x00001fff00037589 */ /* 0x000e6800000e0000 */
[----:B------:R2:W3:Y:S01]  /*0070*/  SHFL.IDX PT, R5, R2, RZ, 0x1f ;  /* 0x00001fff02057589 */ /* 0x0004e200000e0000 */
[----:B-1----:R-:W-:-:S13]  /*0080*/  ISETP.NE.OR P0, PT, R3, RZ, !P0 ;  /* 0x000000ff0300720c */ /* 0x002fda0004705670 */
[----:B0-23--:R-:W-:Y:S05]  /*0090*/  @P0 BRA `(.L_x_1) ;  /* 0x0000000000200947 */ /* 0x00dfea0003800000 */
[----:B------:R-:W-:Y:S02]  /*00a0*/  ULDC.64 UR4, c[0x0][0x198] ;  /* 0x0000660000047ab9 */ /* 0x000fe40000000a00 */
[----:B------:R-:W-:Y:S02]  /*00b0*/  UIADD3 UR6, UP0, UR4, 0xf0, URZ ;  /* 0x000000f004067890 */ /* 0x000fe4000ff1e03f */
[----:B------:R-:W-:Y:S02]  /*00c0*/  UIADD3 UR4, UP1, UR4, 0x1f0, URZ ;  /* 0x000001f004047890 */ /* 0x000fe4000ff3e03f */
[----:B------:R-:W-:Y:S02]  /*00d0*/  UIADD3.X UR7, URZ, UR5, URZ, UP0, !UPT ;  /* 0x000000053f077290 */ /* 0x000fe400087fe43f */
[----:B------:R-:W-:-:S07]  /*00e0*/  UIADD3.X UR5, URZ, UR5, URZ, UP1, !UPT ;  /* 0x000000053f057290 */ /* 0x000fce0008ffe43f */
[----:B------:R0:W-:Y:S02]  /*00f0*/  UTMACCTL.PF [UR6] ;  /* 0x00000000060079b9 */ /* 0x0001e40008040000 */
[----:B------:R0:W-:Y:S02]  /*0100*/  UTMACCTL.PF [UR4] ;  /* 0x00000000040079b9 */ /* 0x0001e40008040000 */
[----:B0-----:R-:W-:Y:S01]  /*0110*/  NOP ;  /* 0x0000000000007918 */ /* 0x001fe20000000000 */
.L_x_1:
[----:B------:R-:W-:Y:S05]  /*0120*/  BSYNC B0 ;  /* 0x0000000000007941 */ /* 0x000fea0003800000 */
.L_x_0:
[----:B------:R-:W0:Y:S02]  /*0130*/  SHFL.IDX PT, R2, R0, RZ, 0x1f ;  /* 0x00001fff00027589 */ /* 0x000e2400000e0000 */
[----:B0-----:R-:W-:-:S13]  /*0140*/  ISETP.NE.AND P0, PT, R2, RZ, PT ;  /* 0x000000ff0200720c */ /* 0x001fda0003f05270 */
[----:B------:R-:W-:Y:S05]  /*0150*/  @P0 BRA `(.L_x_2) ;  /* 0x0000000000a40947 */ /* 0x000fea0003800000 */
[----:B------:R-:W-:Y:S01]  /*0160*/  ELECT P0, URZ, PT ;  /* 0x00000000003f782f */ /* 0x000fe20003800000 */
[----:B------:R-:W-:-:S12]  /*0170*/  BSSY B0, `(.L_x_2) ;  /* 0x0000027000007945 */ /* 0x000fd80003800000 */
[----:B------:R-:W-:Y:S05]  /*0180*/  @!P0 BRA `(.L_x_3) ;  /* 0x0000000000948947 */ /* 0x000fea0003800000 */
[----:B------:R-:W0:Y:S01]  /*0190*/  S2UR UR8, SR_CgaCtaId ;  /* 0x00000000000879c3 */ /* 0x000e220000008800 */
[----:B------:R-:W-:Y:S01]  /*01a0*/  UMOV UR4, 0x400 ;  /* 0x0000040000047882 */ /* 0x000fe20000000000 */
[----:B------:R-:W-:Y:S01]  /*01b0*/  UMOV UR5, 0x1 ;  /* 0x0000000100057882 */ /* 0x000fe20000000000 */
[----:B------:R-:W-:Y:S02]  /*01c0*/  UMOV UR6, 0x100 ;  /* 0x0000010000067882 */ /* 0x000fe40000000000 */
[----:B------:R-:W-:-:S04]  /*01d0*/  UIADD3 UR6, -UR6, 0x100000, URZ ;  /* 0x0010000006067890 */ /* 0x000fc8000fffe13f */
[----:B------:R-:W-:Y:S02]  /*01e0*/  USHF.L.U32 UR7, UR6, 0xb, URZ ;  /* 0x0000000b06077899 */ /* 0x000fe4000800063f */
[----:B------:R-:W-:Y:S02]  /*01f0*/  USHF.L.U32 UR6, UR6, 0x1, URZ ;  /* 0x0000000106067899 */ /* 0x000fe4000800063f */
[----:B0-----:R-:W-:Y:S02]  /*0200*/  ULEA UR8, UR8, UR4, 0x18 ;  /* 0x0000000408087291 */ /* 0x001fe4000f8ec03f */
[----:B------:R-:W-:-:S04]  /*0210*/  UIADD3 UR4, -UR5, 0x100000, URZ ;  /* 0x0010000005047890 */ /* 0x000fc8000fffe13f */
[----:B------:R-:W-:Y:S02]  /*0220*/  USHF.L.U32 UR5, UR4, 0xb, URZ ;  /* 0x0000000b04057899 */ /* 0x000fe4000800063f */
[----:B------:R-:W-:Y:S01]  /*0230*/  USHF.L.U32 UR4, UR4, 0x1, URZ ;  /* 0x0000000104047899 */ /* 0x000fe2000800063f */
[----:B------:R-:W0:Y:S11]  /*0240*/  FENCE.VIEW.ASYNC.S ;  /* 0x00000000000073c6 */ /* 0x000e360000000000 */
[----:B0-----:R0:W1:Y:S01]  /*0250*/  SYNCS.EXCH.64 URZ, [UR8], UR4 ;  /* 0x00000004083f75b2 */ /* 0x0010620008000100 */
[----:B------:R0:W2:Y:S01]  /*0260*/  SYNCS.EXCH.64 URZ, [UR8+0x60], UR6 ;  /* 0x00006006083f75b2 */ /* 0x0000a20008000100 */
[----:B------:R0:W3:Y:S01]  /*0270*/  SYNCS.EXCH.64 URZ, [UR8+0x8], UR4 ;  /* 0x00000804083f75b2 */ /* 0x0000e20008000100 */
[----:B------:R0:W4:Y:S01]  /*0280*/  SYNCS.EXCH.64 URZ, [UR8+0x68], UR6 ;  /* 0x00006806083f75b2 */ /* 0x0001220008000100 */
[----:B------:R0:W0:Y:S01]  /*0290*/  SYNCS.EXCH.64 URZ, [UR8+0x10], UR4 ;  /* 0x00001004083f75b2 */ /* 0x0000220008000100 */
        /* <DEDUP_REMOVED lines=19> */
[----:B-1----:R-:W-:Y:S01]  /*03d0*/  NOP ;  /* 0x0000000000007918 */ /* 0x002fe20000000000 */
.L_x_3:
[----:B0-----:R-:W-:Y:S05]  /*03e0*/  BSYNC B0 ;  /* 0x0000000000007941 */ /* 0x001fea0003800000 */
.L_x_2:
[----:B------:R-:W0:Y:S01]  /*03f0*/  SHFL.IDX PT, R0, R0, RZ, 0x1f ;  /* 0x00001fff00007589 */ /* 0x000e2200000e0000 */
[----:B------:R-:W-:Y:S01]  /*0400*/  ELECT P0, URZ, PT ;  /* 0x00000000003f782f */ /* 0x000fe20003800000 */
[----:B------:R-:W1:Y:S01]  /*0410*/  LDC R19, c[0x0][0x65c] ;  /* 0x00019700ff137b82 */ /* 0x000e620000000800 */
[----:B------:R-:W-:Y:S01]  /*0420*/  SHF.R.S32.HI R6, RZ, 0x1f, R3 ;  /* 0x0000001fff067819 */ /* 0x000fe20000011403 */
[----:B------:R-:W5:Y:S01]  /*0430*/  S2R R4, SR_CTAID.Y ;  /* 0x0000000000047919 */ /* 0x000f620000002600 */
[----:B------:R-:W-:Y:S01]  /*0440*/  UMOV UR4, 0x20 ;  /* 0x0000002000047882 */ /* 0x000fe20000000000 */
[----:B------:R-:W-:Y:S01]  /*0450*/  ISETP.NE.AND P2, PT, R5, RZ, PT ;  /* 0x000000ff0500720c */ /* 0x000fe20003f45270 */
[----:B------:R-:W-:Y:S01]  /*0460*/  NOP ;  /* 0x0000000000007918 */ /* 0x000fe20000000000 */
[----:B------:R-:W2:Y:S01]  /*0470*/  S2R R2, SR_CTAID.X ;  /* 0x0000000000027919 */ /* 0x000ea20000002500 */
[----:B------:R-:W-:Y:S01]  /*0480*/  LEA.HI R6, R6, R3, RZ, 0x2 ;  /* 0x0000000306067211 */ /* 0x000fe200078f10ff */
[----:B------:R-:W-:Y:S01]  /*0490*/  NOP ;  /* 0x0000000000007918 */ /* 0x000fe20000000000 */
[----:B0-----:R-:W-:-:S02]  /*04a0*/  ISETP.NE.OR P0, PT, R0, RZ, !P0 ;  /* 0x000000ff0000720c */ /* 0x001fc40004705670 */
[----:B-1----:R-:W-:-:S04]  /*04b0*/  ISETP.NE.AND P3, PT, R19, 0x1, PT ;  /* 0x000000011300780c */ /* 0x002fc80003f65270 */
[----:B------:R-:W-:Y:S02]  /*04c0*/  P2R R0, PR, RZ, 0x8 ;  /* 0x00000008ff007803 */ /* 0x000fe40000000000 */
[----:B------:R-:W-:-:S05]  /*04d0*/  LOP3.LUT R0, R6, 0xfffffffc, RZ, 0xc0, !PT ;  /* 0xfffffffc06007812 */ /* 0x000fca00078ec0ff */
[----:B------:R-:W-:Y:S01]  /*04e0*/  VOTEU.ALL UP0, P0 ;  /* 0x00000000003f7886 */ /* 0x000fe20000000000 */
[----:B------:R-:W-:Y:S01]  /*04f0*/  IMAD.IADD R0, R3, 0x1, -R0 ;  /* 0x0000000103007824 */ /* 0x000fe200078e0a00 */
[----:B------:R-:W2:Y:S01]  /*0500*/  @P3 LDC R17, c[0x0][0x10] ;  /* 0x00000400ff113b82 */ /* 0x000ea20000000800 */
[----:B------:R-:W-:Y:S01]  /*0510*/  VOTEU.ALL UP1, P0 ;  /* 0x00000000003f7886 */ /* 0x000fe20000020000 */
[----:B-----5:R-:W-:Y:S01]  /*0520*/  @P3 IMAD.MOV.U32 R6, RZ, RZ, R4 ;  /* 0x000000ffff063224 */ /* 0x020fe200078e0004 */
[----:B------:R-:W-:Y:S01]  /*0530*/  @!UP0 UMOV UR6, 0x400 ;  /* 0x0000040000068882 */ /* 0x000fe20000000000 */
[----:B------:R-:W-:-:S04]  /*0540*/  @!UP0 UIADD3 UR4, -UR4, 0x100000, URZ ;  /* 0x0010000004048890 */ /* 0x000fc8000fffe13f */
[----:B------:R-:W-:Y:S02]  /*0550*/  @!UP0 USHF.L.U32 UR5, UR4, 0xb, URZ ;  /* 0x0000000b04058899 */ /* 0x000fe4000800063f */
[----:B------:R-:W-:Y:S01]  /*0560*/  @!UP0 USHF.L.U32 UR4, UR4, 0x1, URZ ;  /* 0x0000000104048899 */ /* 0x000fe2000800063f */
[----:B------:R-:W-:Y:S02]  /*0570*/  @P3 IMAD.MOV.U32 R7, RZ, RZ, RZ ;  /* 0x000000ffff073224 */ /* 0x000fe400078e00ff */
[----:B------:R-:W-:Y:S01]  /*0580*/  IMAD.MOV.U32 R3, RZ, RZ, RZ ;  /* 0x000000ffff037224 */ /* 0x000fe200078e00ff */
[----:B------:R-:W0:Y:S01]  /*0590*/  @!UP0 S2UR UR7, SR_CgaCtaId ;  /* 0x00000000000789c3 */ /* 0x000e220000008800 */
[----:B------:R-:W-:-:S07]  /*05a0*/  @P3 IMAD.MOV.U32 R11, RZ, RZ, RZ ;  /* 0x000000ffff0b3224 */ /* 0x000fce00078e00ff */
[----:B------:R-:W1:Y:S01]  /*05b0*/  @!P3 LDC R9, c[0x0][0xc] ;  /* 0x00000300ff09bb82 */ /* 0x000e620000000800 */
[----:B--2---:R-:W-:-:S04]  /*05c0*/  @P3 IMAD.WIDE.U32 R16, R2, R17, R6 ;  /* 0x0000001102103225 */ /* 0x004fc800078e0006 */
[----:B------:R-:W-:Y:S01]  /*05d0*/  @P3 IMAD.IADD R17, R17, 0x1, R11 ;  /* 0x0000000111113824 */ /* 0x000fe200078e020b */
[----:B0-----:R-:W-:Y:S01]  /*05e0*/  @!UP0 ULEA UR6, UR7, UR6, 0x18 ;  /* 0x0000000607068291 */ /* 0x001fe2000f8ec03f */
[----:B------:R-:W-:Y:S01]  /*05f0*/  VOTEU.ALL UP0, P0 ;  /* 0x00000000003f7886 */ /* 0x000fe20000000000 */
[----:B------:R-:W-:-:S04]  /*0600*/  ISETP.NE.AND P0, PT, R0, 0x3, PT ;  /* 0x000000030000780c */ /* 0x000fc80003f05270 */
[----:B------:R-:W-:Y:S01]  /*0610*/  ISETP.EQ.OR P0, PT, R0, RZ, !P0 ;  /* 0x000000ff0000720c */ /* 0x000fe20004702670 */
[----:B-1----:R-:W-:-:S03]  /*0620*/  @!P3 IMAD.WIDE.U32 R6, R9, R4, R2 ;  /* 0x000000040906b225 */ /* 0x002fc600078e0002 */
[C---:B------:R-:W-:Y:S01]  /*0630*/  ISETP.EQ.AND P0, PT, R5.reuse, RZ, P0 ;  /* 0x000000ff0500720c */ /* 0x040fe20000702270 */
[----:B------:R-:W-:Y:S01]  /*0640*/  VIADD R5, R5, 0xffffffff ;  /* 0xffffffff05057836 */ /* 0x000fe20000000000 */
[----:B------:R-:W0:Y:S02]  /*0650*/  FENCE.VIEW.ASYNC.S ;  /* 0x00000000000073c6 */ /* 0x000e240000000000 */
[----:B0-----:R0:W3:Y:S01]  /*0660*/  @!UP0 SYNCS.EXCH.64 URZ, [UR6+0xd0], UR4 ;  /* 0x0000d004063f85b2 */ /* 0x0010e20008000100 */
[----:B------:R-:W-:Y:S01]  /*0670*/  @!P3 IMAD.MOV.U32 R16, RZ, RZ, R6 ;  /* 0x000000ffff10b224 */ /* 0x000fe200078e0006 */
[----:B------:R-:W-:Y:S01]  /*0680*/  SEL R18, RZ, 0x1, !P0 ;  /* 0x00000001ff127807 */ /* 0x000fe20004000000 */
[----:B------:R-:W-:Y:S01]  /*0690*/  @!P3 IMAD.MOV.U32 R17, RZ, RZ, R7 ;  /* 0x000000ffff11b224 */ /* 0x000fe200078e0007 */
[----:B------:R-:W-:-:S04]  /*06a0*/  ISETP.GE.U32.AND P1, PT, R5, 0x2, PT ;  /* 0x000000020500780c */ /* 0x000fc80003f26070 */
[----:B------:R-:W-:Y:S01]  /*06b0*/  SEL R18, R18, 0x2, P1 ;  /* 0x0000000212127807 */ /* 0x000fe20000800000 */
[----:B------:R0:W3:Y:S01]  /*06c0*/  @!UP1 SYNCS.EXCH.64 URZ, [UR6+0xd8], UR4 ;  /* 0x0000d804063f95b2 */ /* 0x0000e20008000100 */
[----:B------:R-:W-:Y:S01]  /*06d0*/  NOP ;  /* 0x0000000000007918 */ /* 0x000fe20000000000 */
[----:B---34-:R-:W-:Y:S06]  /*06e0*/  BAR.SYNC.DEFER_BLOCKING 0x0 ;  /* 0x0000000000007b1d */ /* 0x018fec0000010000 */
[----:B------:R-:W-:Y:S05]  /*06f0*/  @!P2 BRA `(.L_x_4) ;  /* 0x0000002400b0a947 */ /* 0x000fea0003800000 */
[----:B------:R-:W-:-:S13]  /*0700*/  ISETP.GT.U32.AND P0, PT, R5, 0x1, PT ;  /* 0x000000010500780c */ /* 0x000fda0003f04070 */
[----:B0-----:R-:W-:Y:S05]  /*0710*/  @P0 EXIT ;  /* 0x000000000000094d */ /* 0x001fea0003800000 */
[----:B------:R-:W-:Y:S01]  /*0720*/  ULDC.64 UR4, c[0x0][0x650] ;  /* 0x0001940000047ab9 */ /* 0x000fe20000000a00 */
[----:B------:R-:W-:Y:S01]  /*0730*/  PRMT R0, RZ, 0x7610, R0 ;  /* 0x00007610ff007816 */ /* 0x000fe20000000000 */
[----:B------:R-:W-:Y:S01]  /*0740*/  IMAD.MOV.U32 R34, RZ, RZ, -0x1 ;  /* 0xffffffffff227424 */ /* 0x000fe200078e00ff */
[----:B------:R-:W-:Y:S01]  /*0750*/  ISETP.GE.U32.AND P0, PT, R16, UR4, PT ;  /* 0x0000000410007c0c */ /* 0x000fe2000bf06070 */
[----:B------:R-:W-:Y:S02]  /*0760*/  IMAD.MOV.U32 R35, RZ, RZ, -0x1 ;  /* 0xffffffffff237424 */ /* 0x000fe400078e00ff */
[----:B------:R-:W-:Y:S01]  /*0770*/  IMAD.MOV.U32 R37, RZ, RZ, -0x1 ;  /* 0xffffffffff257424 */ /* 0x000fe200078e00ff */
[----:B------:R-:W-:-:S13]  /*0780*/  ISETP.GE.U32.AND.EX P0, PT, R17, UR5, PT, P0 ;  /* 0x0000000511007c0c */ /* 0x000fda000bf06100 */
[----:B------:R-:W-:Y:S05]  /*0790*/  @P0 BRA `(.L_x_5) ;  /* 0x0000000400580947 */ /* 0x000fea0003800000 */
[----:B------:R-:W0:Y:S01]  /*07a0*/  LDC.64 R14, c[0x0][0x628] ;  /* 0x00018a00ff0e7b82 */ /* 0x000e220000000a00 */
[----:B------:R-:W-:Y:S02]  /*07b0*/  IMAD.MOV.U32 R6, RZ, RZ, R16 ;  /* 0x000000ffff067224 */ /* 0x000fe400078e0010 */
[----:B------:R-:W-:-:S05]  /*07c0*/  IMAD.MOV.U32 R7, RZ, RZ, R17 ;  /* 0x000000ffff077224 */ /* 0x000fca00078e0011 */
[----:B------:R-:W1:Y:S08]  /*07d0*/  LDC R0, c[0x0][0x630] ;  /* 0x00018c00ff007b82 */ /* 0x000e700000000800 */
[----:B------:R-:W2:Y:S01]  /*07e0*/  LDC.64 R20, c[0x0][0x620] ;  /* 0x00018800ff147b82 */ /* 0x000ea20000000a00 */
[----:B0-----:R-:W-:-:S04]  /*07f0*/  ISETP.NE.U32.AND P0, PT, R14, RZ, PT ;  /* 0x000000ff0e00720c */ /* 0x001fc80003f05070 */
[----:B------:R-:W-:-:S13]  /*0800*/  ISETP.NE.AND.EX P0, PT, R15, RZ, PT, P0 ;  /* 0x000000ff0f00720c */ /* 0x000fda0003f05300 */
[----:B-12---:R-:W-:Y:S05]  /*0810*/  @!P0 BRA `(.L_x_6) ;  /* 0x0000000000288947 */ /* 0x006fea0003800000 */
[----:B------:R-:W0:Y:S02]  /*0820*/  LDC R5, c[0x0][0x634] ;  /* 0x00018d00ff057b82 */ /* 0x000e240000000800 */
[----:B0-----:R-:W-:-:S05]  /*0830*/  IADD3 R5, P0, R16, R5, RZ ;  /* 0x0000000510057210 */ /* 0x001fca0007f1e0ff */
[----:B------:R-:W-:-:S04]  /*0840*/  IMAD.X R13, RZ, RZ, R17, P0 ;  /* 0x000000ffff0d7224 */ /* 0x000fc800000e0611 */
[----:B------:R-:W-:-:S04]  /*0850*/  IMAD.WIDE.U32 R6, R13, R14, RZ ;  /* 0x0000000e0d067225 */ /* 0x000fc800078e00ff */
[----:B------:R-:W-:-:S04]  /*0860*/  IMAD.WIDE.U32 R8, P0, R5, R15, R6 ;  /* 0x0000000f05087225 */ /* 0x000fc80007800006 */
[----:B------:R-:W-:-:S04]  /*0870*/  IMAD.WIDE.U32 R6, R5, R14, RZ ;  /* 0x0000000e05067225 */ /* 0x000fc800078e00ff */
[----:B------:R-:W-:Y:S01]  /*0880*/  IMAD.X R11, RZ, RZ, RZ, P0 ;  /* 0x000000ffff0b7224 */ /* 0x000fe200000e06ff */
[----:B------:R-:W-:Y:S01]  /*0890*/  IADD3 RZ, P0, R7, R8, RZ ;  /* 0x0000000807ff7210 */ /* 0x000fe20007f1e0ff */
[----:B------:R-:W-:-:S04]  /*08a0*/  IMAD.MOV.U32 R10, RZ, RZ, R9 ;  /* 0x000000ffff0a7224 */ /* 0x000fc800078e0009 */
[----:B------:R-:W-:-:S08]  /*08b0*/  IMAD.WIDE.U32.X R6, R13, R15, R10, P0 ;  /* 0x0000000f0d067225 */ /* 0x000fd000000e040a */
.L_x_6:
[-CC-:B------:R-:W-:Y:S01]  /*08c0*/  SHF.R.U64 R37, R6, R0.reuse, R7.reuse ;  /* 0x0000000006257219 */ /* 0x180fe20000001207 */
[----:B------:R-:W0:Y:S01]  /*08d0*/  LDC.64 R24, c[0x0][0x640] ;  /* 0x00019000ff187b82 */ /* 0x000e220000000a00 */
[----:B------:R-:W-:Y:S01]  /*08e0*/  SHF.R.U32.HI R3, RZ, R0, R7 ;  /* 0x00000000ff037219 */ /* 0x000fe20000011607 */
[----:B------:R-:W-:Y:S01]  /*08f0*/  ULDC UR4, c[0x0][0x150] ;  /* 0x0000540000047ab9 */ /* 0x000fe20000000800 */
[----:B------:R-:W-:Y:S02]  /*0900*/  IADD3 R5, P0, RZ, -R37, RZ ;  /* 0x80000025ff057210 */ /* 0x000fe40007f1e0ff */
[----:B------:R-:W-:-:S03]  /*0910*/  I2FP.F32.U32 R0, R2 ;  /* 0x0000000200007245 */ /* 0x000fc60000201000 */
[----:B------:R-:W1:Y:S01]  /*0920*/  LDC R10, c[0x0][0x618] ;  /* 0x00018600ff0a7b82 */ /* 0x000e620000000800 */
[----:B------:R-:W-:Y:S02]  /*0930*/  IMAD.X R9, RZ, RZ, ~R3, P0 ;  /* 0x000000ffff097224 */ /* 0x000fe400000e0e03 */
[----:B------:R-:W-:Y:S01]  /*0940*/  FMUL R0, R0, UR4 ;  /* 0x0000000400007c20 */ /* 0x000fe20008400000 */
[----:B------:R-:W-:Y:S01]  /*0950*/  IMAD.WIDE.U32 R6, R5, R20, R16 ;  /* 0x0000001405067225 */ /* 0x000fe200078e0010 */
[----:B------:R-:W-:-:S03]  /*0960*/  ULDC UR4, c[0x0][0x154] ;  /* 0x0000550000047ab9 */ /* 0x000fc60000000800 */
[----:B------:R-:W-:Y:S01]  /*0970*/  IMAD R8, R9, R20, RZ ;  /* 0x0000001409087224 */ /* 0x000fe200078e02ff */
[----:B------:R-:W2:Y:S01]  /*0980*/  LDC R3, c[0x0][0x144] ;  /* 0x00005100ff037b82 */ /* 0x000ea20000000800 */
[----:B------:R-:W3:Y:S01]  /*0990*/  F2I.U32.TRUNC.NTZ R0, R0 ;  /* 0x0000000000007305 */ /* 0x000ee2000020f000 */
[----:B------:R-:W-:Y:S02]  /*09a0*/  IMAD.MOV.U32 R9, RZ, RZ, -0x1 ;  /* 0xffffffffff097424 */ /* 0x000fe400078e00ff */
[----:B------:R-:W-:-:S04]  /*09b0*/  IMAD R5, R5, R21, R8 ;  /* 0x0000001505057224 */ /* 0x000fc800078e0208 */
[----:B------:R-:W4:Y:S01]  /*09c0*/  LDC R14, c[0x0][0x608] ;  /* 0x00018200ff0e7b82 */ /* 0x000f220000000800 */
[----:B------:R-:W-:Y:S01]  /*09d0*/  IMAD.IADD R7, R7, 0x1, R5 ;  /* 0x0000000107077824 */ /* 0x000fe200078e0205 */
[----:B0-----:R-:W-:Y:S02]  /*09e0*/  ISETP.NE.U32.AND P0, PT, R24, RZ, PT ;  /* 0x000000ff1800720c */ /* 0x001fe40003f05070 */
[----:B------:R-:W-:Y:S02]  /*09f0*/  I2FP.F32.U32 R5, R4 ;  /* 0x0000000400057245 */ /* 0x000fe40000201000 */
[----:B------:R-:W-:Y:S02]  /*0a00*/  ISETP.NE.AND.EX P0, PT, R25, RZ, PT, P0 ;  /* 0x000000ff1900720c */ /* 0x000fe40003f05300 */
[----:B------:R-:W0:Y:S01]  /*0a10*/  LDC R8, c[0x0][0x658] ;  /* 0x00019600ff087b82 */ /* 0x000e220000000800 */
[-CC-:B-1----:R-:W-:Y:S01]  /*0a20*/  SHF.R.U64 R12, R6, R10.reuse, R7.reuse ;  /* 0x0000000a060c7219 */ /* 0x182fe20000001207 */
[----:B---3--:R-:W-:Y:S01]  /*0a30*/  IMAD.MOV R6, RZ, RZ, -R0 ;  /* 0x000000ffff067224 */ /* 0x008fe200078e0a00 */
[----:B------:R-:W-:-:S05]  /*0a40*/  SHF.R.U32.HI R7, RZ, R10, R7 ;  /* 0x0000000aff077219 */ /* 0x000fca0000011607 */
[----:B------:R-:W1:Y:S01]  /*0a50*/  LDC R13, c[0x0][0x148] ;  /* 0x00005200ff0d7b82 */ /* 0x000e620000000800 */
[----:B--2---:R-:W-:Y:S02]  /*0a60*/  IMAD R0, R3, R6, R2 ;  /* 0x0000000603007224 */ /* 0x004fe400078e0202 */
[----:B------:R-:W-:-:S04]  /*0a70*/  FMUL R3, R5, UR4 ;  /* 0x0000000405037c20 */ /* 0x000fc80008400000 */
[----:B------:R2:W3:Y:S01]  /*0a80*/  F2I.U32.TRUNC.NTZ R11, R3 ;  /* 0x00000003000b7305 */ /* 0x0004e2000020f000 */
[----:B------:R-:W1:Y:S01]  /*0a90*/  LDC R21, c[0x0][0x600] ;  /* 0x00018000ff157b82 */ /* 0x000e620000000800 */
[-CC-:B----4-:R-:W-:Y:S02]  /*0aa0*/  SHF.R.U64 R27, R12, R14.reuse, R7.reuse ;  /* 0x0000000e0c1b7219 */ /* 0x190fe40000001207 */
[----:B------:R-:W-:Y:S01]  /*0ab0*/  SHF.R.U32.HI R5, RZ, R14, R7 ;  /* 0x0000000eff057219 */ /* 0x000fe20000011607 */
[----:B------:R-:W-:-:S04]  /*0ac0*/  IMAD.MOV.U32 R7, RZ, RZ, 0x1 ;  /* 0x00000001ff077424 */ /* 0x000fc800078e00ff */
[----:B------:R-:W4:Y:S01]  /*0ad0*/  LDC R20, c[0x0][0x648] ;  /* 0x00019200ff147b82 */ /* 0x000f220000000800 */
[-C--:B0-----:R-:W-:Y:S02]  /*0ae0*/  SHF.L.U32 R2, R9, R8.reuse, RZ ;  /* 0x0000000809027219 */ /* 0x081fe400000006ff */
[-CC-:B------:R-:W-:Y:S02]  /*0af0*/  SHF.R.U64 R14, R27, R8.reuse, R5.reuse ;  /* 0x000000081b0e7219 */ /* 0x180fe40000001205 */
[----:B------:R-:W-:Y:S02]  /*0b00*/  SHF.R.U32.HI R15, RZ, R8, R5 ;  /* 0x00000008ff0f7219 */ /* 0x000fe40000011605 */
[----:B------:R-:W-:Y:S01]  /*0b10*/  LOP3.LUT R10, RZ, R2, RZ, 0x33, !PT ;  /* 0x00000002ff0a7212 */ /* 0x000fe200078e33ff */
[----:B------:R-:W0:Y:S01]  /*0b20*/  LDC R23, c[0x0][0x638] ;  /* 0x00018e00ff177b82 */ /* 0x000e220000000800 */
[----:B------:R-:W-:Y:S01]  /*0b30*/  SHF.L.U32 R5, R7, R8, RZ ;  /* 0x0000000807057219 */ /* 0x000fe200000006ff */
[----:B------:R-:W-:-:S02]  /*0b40*/  IMAD.MOV.U32 R2, RZ, RZ, R14 ;  /* 0x000000ffff027224 */ /* 0x000fc400078e000e */
[----:B--2---:R-:W-:-:S04]  /*0b50*/  IMAD.MOV.U32 R3, RZ, RZ, R15 ;  /* 0x000000ffff037224 */ /* 0x004fc800078e000f */
[----:B------:R-:W2:Y:S01]  /*0b60*/  LDC R34, c[0x0][0x610] ;  /* 0x00018400ff227b82 */ /* 0x000ea20000000800 */
[----:B---3--:R-:W-:Y:S05]  /*0b70*/  @!P0 BRA `(.L_x_7) ;  /* 0x0000000000288947 */ /* 0x008fea0003800000 */
[----:B------:R-:W3:Y:S02]  /*0b80*/  LDC R9, c[0x0][0x64c] ;  /* 0x00019300ff097b82 */ /* 0x000ee40000000800 */
[----:B---3--:R-:W-:-:S05]  /*0b90*/  IADD3 R9, P0, R14, R9, RZ ;  /* 0x000000090e097210 */ /* 0x008fca0007f1e0ff */
        /* <DEDUP_REMOVED lines=8> */
.L_x_7:
[----:B----4-:R-:W-:Y:S01]  /*0c20*/  SHF.R.U64 R2, R2, R20, R3 ;  /* 0x0000001402027219 */ /* 0x010fe20000001203 */
[----:B-1----:R-:W-:Y:S01]  /*0c30*/  VIADD R3, R21, 0xffffffff ;  /* 0xffffffff15037836 */ /* 0x002fe20000000000 */
[----:B------:R-:W-:Y:S01]  /*0c40*/  LOP3.LUT R10, R27, R10, RZ, 0xc0, !PT ;  /* 0x0000000a1b0a7212 */ /* 0x000fe200078ec0ff */
[----:B------:R-:W-:Y:S02]  /*0c50*/  IMAD.MOV R11, RZ, RZ, -R11 ;  /* 0x000000ffff0b7224 */ /* 0x000fe400078e0a0b */
[----:B------:R-:W-:Y:S01]  /*0c60*/  IMAD.MOV R6, RZ, RZ, -R2 ;  /* 0x000000ffff067224 */ /* 0x000fe200078e0a02 */
[----:B------:R-:W-:Y:S01]  /*0c70*/  LOP3.LUT R3, R12, R3, RZ, 0xc0, !PT ;  /* 0x000000030c037212 */ /* 0x000fe200078ec0ff */
[----:B------:R-:W-:Y:S02]  /*0c80*/  IMAD R5, R5, R2, R10 ;  /* 0x0000000205057224 */ /* 0x000fe400078e020a */
[----:B------:R-:W-:Y:S02]  /*0c90*/  @P3 IMAD R0, R13, R11, R4 ;  /* 0x0000000b0d003224 */ /* 0x000fe400078e0204 */
[----:B0-----:R-:W-:-:S02]  /*0ca0*/  IMAD R2, R6, R23, R14 ;  /* 0x0000001706027224 */ /* 0x001fc400078e020e */
[----:B--2---:R-:W-:Y:S02]  /*0cb0*/  IMAD R34, R5, R34, R0 ;  /* 0x0000002205227224 */ /* 0x004fe400078e0200 */
[----:B------:R-:W-:Y:S02]  /*0cc0*/  IMAD R3, R2, R21, R3 ;  /* 0x0000001502037224 */ /* 0x000fe400078e0203 */
[----:B------:R-:W-:-:S03]  /*0cd0*/  IMAD.MOV.U32 R0, RZ, RZ, 0x1 ;  /* 0x00000001ff007424 */ /* 0x000fc600078e00ff */
[----:B------:R-:W-:Y:S02]  /*0ce0*/  SEL R35, R3, R34, !P3 ;  /* 0x0000002203237207 */ /* 0x000fe40005800000 */
[----:B------:R-:W-:-:S07]  /*0cf0*/  SEL R34, R34, R3, !P3 ;  /* 0x0000000322227207 */ /* 0x000fce0005800000 */
.L_x_5:
[----:B------:R-:W-:-:S08]  /*0d00*/  NOP ;  /* 0x0000000000007918 */ /* 0x000fd00000000000 */
[----:B------:R-:W0:Y:S02]  /*0d10*/  USETMAXREG.TRY_ALLOC.CTAPOOL UP0, 0xe8 ;  /* 0x000000e8000079c8 */ /* 0x000e240008000600 */
[----:B0-----:R-:W-:-:S13]  /*0d20*/  PLOP3.LUT P0, PT, PT, PT, UP0, 0x80, 0x0 ;  /* 0x000000000000781c */ /* 0x001fda0003f0f008 */
[----:B------:R-:W-:Y:S05]  /*0d30*/  @!P0 BRA `(.L_x_5) ;  /* 0xfffffffc00f08947 */ /* 0x000fea000383ffff */
[----:B------:R-:W-:Y:S01]  /*0d40*/  ULDC.64 UR4, c[0x0][0x598] ;  /* 0x0001660000047ab9 */ /* 0x000fe20000000a00 */
[----:B------:R-:W-:Y:S01]  /*0d50*/  ULDC.64 UR36, c[0x0][0x208] ;  /* 0x0000820000247ab9 */ /* 0x000fe20000000a00 */
[----:B------:R-:W-:-:S04]  /*0d60*/  ISETP.NE.U32.AND P0, PT, RZ, UR4, PT ;  /* 0x00000004ff007c0c */ /* 0x000fc8000bf05070 */
[----:B------:R-:W-:-:S13]  /*0d70*/  ISETP.NE.AND.EX P0, PT, RZ, UR5, PT, P0 ;  /* 0x00000005ff007c0c */ /* 0x000fda000bf05300 */
[----:B------:R-:W-:Y:S05]  /*0d80*/  @!P0 BRA `(.L_x_8) ;  /* 0x00000000001c8947 */ /* 0x000fea0003800000 */
[----:B------:R-:W0:Y:S02]  /*0d90*/  LDC.64 R2, c[0x0][0x598] ;  /* 0x00016600ff027b82 */ /* 0x000e240000000a00 */
[----:B0-----:R-:W2:Y:S02]  /*0da0*/  LDG.E.64 R2, desc[UR36][R2.64] ;  /* 0x0000002402027981 */ /* 0x001ea4000c1e1b00 */
[----:B--2---:R-:W-:-:S04]  /*0db0*/  ISETP.NE.U32.AND P0, PT, R2, RZ, PT ;  /* 0x000000ff0200720c */ /* 0x004fc80003f05070 */
[----:B------:R-:W-:-:S13]  /*0dc0*/  ISETP.NE.AND.EX P0, PT, R3, RZ, PT, P0 ;  /* 0x000000ff0300720c */ /* 0x000fda0003f05300 */
[----:B------:R-:W-:Y:S05]  /*0dd0*/  @!P0 BRA `(.L_x_8) ;  /* 0x0000000000088947 */ /* 0x000fea0003800000 */
[----:B------:R0:W5:Y:S01]  /*0de0*/  LD.E R23, desc[UR36][R2.64] ;  /* 0x0000002402177980 */ /* 0x000162000c101900 */
[----:B------:R-:W-:Y:S05]  /*0df0*/  BRA `(.L_x_9) ;  /* 0x0000000000247947 */ /* 0x000fea0003800000 */
.L_x_8:
[----:B------:R-:W-:Y:S02]  /*0e00*/  ULDC.64 UR4, c[0x0][0x588] ;  /* 0x0001620000047ab9 */ /* 0x000fe40000000a00 */
[----:B------:R-:W-:-:S04]  /*0e10*/  ISETP.NE.U32.AND P0, PT, RZ, UR4, PT ;  /* 0x00000004ff007c0c */ /* 0x000fc8000bf05070 */
[----:B------:R-:W-:-:S13]  /*0e20*/  ISETP.NE.AND.EX P0, PT, RZ, UR5, PT, P0 ;  /* 0x00000005ff007c0c */ /* 0x000fda000bf05300 */
[----:B------:R-:W-:Y:S05]  /*0e30*/  @!P0 BRA `(.L_x_10) ;  /* 0x00000000000c8947 */ /* 0x000fea0003800000 */
[----:B------:R-:W0:Y:S02]  /*0e40*/  LDC.64 R2, c[0x0][0x588] ;  /* 0x00016200ff027b82 */ /* 0x000e240000000a00 */
[----:B0-----:R1:W5:Y:S01]  /*0e50*/  LDG.E R23, desc[UR36][R2.64] ;  /* 0x0000002402177981 */ /* 0x001362000c1e1900 */
[----:B------:R-:W-:Y:S05]  /*0e60*/  BRA `(.L_x_9) ;  /* 0x0000000000087947 */ /* 0x000fea0003800000 */
.L_x_10:
[----:B------:R-:W-:Y:S02]  /*0e70*/  ULDC UR4, c[0x0][0x580] ;  /* 0x0001600000047ab9 */ /* 0x000fe40000000800 */
[----:B------:R-:W-:-:S07]  /*0e80*/  IMAD.U32 R23, RZ, RZ, UR4 ;  /* 0x00000004ff177e24 */ /* 0x000fce000f8e00ff */
.L_x_9:
[----:B------:R-:W-:Y:S02]  /*0e90*/  ULDC.64 UR4, c[0x0][0x5a0] ;  /* 0x0001680000047ab9 */ /* 0x000fe40000000a00 */
[----:B------:R-:W-:-:S04]  /*0ea0*/  ISETP.NE.U32.AND P0, PT, RZ, UR4, PT ;  /* 0x00000004ff007c0c */ /* 0x000fc8000bf05070 */
[----:B------:R-:W-:-:S13]  /*0eb0*/  ISETP.NE.AND.EX P0, PT, RZ, UR5, PT, P0 ;  /* 0x00000005ff007c0c */ /* 0x000fda000bf05300 */
[----:B------:R-:W-:Y:S05]  /*0ec0*/  @!P0 BRA `(.L_x_11) ;  /* 0x00000000001c8947 */ /* 0x000fea0003800000 */
[----:B01----:R-:W0:Y:S02]  /*0ed0*/  LDC.64 R2, c[0x0][0x5a0] ;  /* 0x00016800ff027b82 */ /* 0x003e240000000a00 */
[----:B0-----:R-:W2:Y:S02]  /*0ee0*/  LDG.E.64 R2, desc[UR36][R2.64] ;  /* 0x0000002402027981 */ /* 0x001ea4000c1e1b00 */
[----:B--2---:R-:W-:-:S04]  /*0ef0*/  ISETP.NE.U32.AND P0, PT, R2, RZ, PT ;  /* 0x000000ff0200720c */ /* 0x004fc80003f05070 */
[----:B------:R-:W-:-:S13]  /*0f00*/  ISETP.NE.AND.EX P0, PT, R3, RZ, PT, P0 ;  /* 0x000000ff0300720c */ /* 0x000fda0003f05300 */
[----:B------:R-:W-:Y:S05]  /*0f10*/  @!P0 BRA `(.L_x_11) ;  /* 0x0000000000088947 */ /* 0x000fea0003800000 */
[----:B------:R0:W5:Y:S01]  /*0f20*/  LD.E R32, desc[UR36][R2.64] ;  /* 0x0000002402207980 */ /* 0x000162000c101900 */
[----:B------:R-:W-:Y:S05]  /*0f30*/  BRA `(.L_x_12) ;  /* 0x0000000000247947 */ /* 0x000fea0003800000 */
.L_x_11:
[----:B------:R-:W-:Y:S02]  /*0f40*/  ULDC.64 UR4, c[0x0][0x590] ;  /* 0x0001640000047ab9 */ /* 0x000fe40000000a00 */
[----:B------:R-:W-:-:S04]  /*0f50*/  ISETP.NE.U32.AND P0, PT, RZ, UR4, PT ;  /* 0x00000004ff007c0c */ /* 0x000fc8000bf05070 */
[----:B------:R-:W-:-:S13]  /*0f60*/  ISETP.NE.AND.EX P0, PT, RZ, UR5, PT, P0 ;  /* 0x00000005ff007c0c */ /* 0x000fda000bf05300 */
[----:B------:R-:W-:Y:S05]  /*0f70*/  @!P0 BRA `(.L_x_13) ;  /* 0x00000000000c8947 */ /* 0x000fea0003800000 */
[----:B------:R-:W2:Y:S02]  /*0f80*/  LDC.64 R32, c[0x0][0x590] ;  /* 0x00016400ff207b82 */ /* 0x000ea40000000a00 */
[----:B--2---:R2:W5:Y:S01]  /*0f90*/  LDG.E R32, desc[UR36][R32.64] ;  /* 0x0000002420207981 */ /* 0x004562000c1e1900 */
[----:B------:R-:W-:Y:S05]  /*0fa0*/  BRA `(.L_x_12) ;  /* 0x0000000000087947 */ /* 0x000fea0003800000 */
.L_x_13:
[----:B------:R-:W-:Y:S02]  /*0fb0*/  ULDC UR4, c[0x0][0x584] ;  /* 0x0001610000047ab9 */ /* 0x000fe40000000800 */
[----:B------:R-:W-:-:S07]  /*0fc0*/  IMAD.U32 R32, RZ, RZ, UR4 ;  /* 0x00000004ff207e24 */ /* 0x000fce000f8e00ff */
.L_x_12:
[----:B------:R-:W-:-:S13]  /*0fd0*/  LOP3.LUT P0, RZ, R0, 0xff, RZ, 0xc0, !PT ;  /* 0x000000ff00ff7812 */ /* 0x000fda000780c0ff */
[----:B------:R-:W-:Y:S05]  /*0fe0*/  @!P0 EXIT ;  /* 0x000000000000894d */ /* 0x000fea0003800000 */
[----:B------:R-:W-:Y:S01]  /*0ff0*/  ULDC UR4, c[0x0][0x28c] ;  /* 0x0000a30000047ab9 */ /* 0x000fe20000000800 */
[----:B------:R-:W-:Y:S01]  /*1000*/  LOP3.LUT R40, R18, 0x1, RZ, 0xfc, !PT ;  /* 0x0000000112287812 */ /* 0x000fe200078efcff */
[----:B------:R-:W-:Y:S01]  /*1010*/  UIADD3 UR4, UR4, 0x7f, URZ ;  /* 0x0000007f04047890 */ /* 0x000fe2000fffe03f */
[----:B------:R-:W-:Y:S01]  /*1020*/  UMOV UR38, URZ ;  /* 0x0000003f00267c82 */ /* 0x000fe20008000000 */
[----:B------:R-:W-:Y:S02]  /*1030*/  UMOV UR39, URZ ;  /* 0x0000003f00277c82 */ /* 0x000fe40008000000 */
[----:B------:R-:W-:-:S04]  /*1040*/  USHF.R.S32.HI UR5, URZ, 0x1f, UR4 ;  /* 0x0000001f3f057899 */ /* 0x000fc80008011404 */
[----:B------:R-:W-:-:S04]  /*1050*/  ULEA.HI UR5, UR5, UR4, URZ, 0x7 ;  /* 0x0000000405057291 */ /* 0x000fc8000f8f383f */
[----:B------:R-:W-:-:S12]  /*1060*/  USHF.R.S32.HI UR40, URZ, 0x7, UR5 ;  /* 0x000000073f287899 */ /* 0x000fd80008011405 */
.L_x_51:
[----:B------:R-:W-:Y:S01]  /*1070*/  LOP3.LUT R0, R22, 0x80, RZ, 0xc0, !PT ;  /* 0x0000008016007812 */ /* 0x000fe200078ec0ff */
[----:B---3--:R-:W3:Y:S01]  /*1080*/  S2UR UR7, SR_CgaCtaId ;  /* 0x00000000000779c3 */ /* 0x008ee20000008800 */
[----:B------:R-:W-:Y:S02]  /*1090*/  UMOV UR6, 0x400 ;  /* 0x0000040000067882 */ /* 0x000fe40000000000 */
[----:B------:R-:W-:-:S06]  /*10a0*/  SHF.R.U32.HI R0, RZ, 0x7, R0 ;  /* 0x00000007ff007819 */ /* 0x000fcc0000011600 */
[----:B------:R-:W4:Y:S01]  /*10b0*/  SHFL.IDX PT, R0, R0, RZ, 0x1f ;  /* 0x00001fff00007589 */ /* 0x000f2200000e0000 */
[----:B---3--:R-:W-:Y:S01]  /*10c0*/  ULEA UR6, UR7, UR6, 0x18 ;  /* 0x0000000607067291 */ /* 0x008fe2000f8ec03f */
[----:B----4-:R-:W-:-:S13]  /*10d0*/  R2UR UR4, R0 ;  /* 0x00000000000472ca */ /* 0x010fda00000e0000 */
[----:B------:R-:W-:-:S04]  /*10e0*/  ULEA.HI UR5, UR4, UR4, URZ, 0x1 ;  /* 0x0000000404057291 */ /* 0x000fc8000f8f083f */
[----:B------:R-:W-:-:S04]  /*10f0*/  ULOP3.LUT UR5, UR5, 0x7fffe, URZ, 0xc0, !UPT ;  /* 0x0007fffe05057892 */ /* 0x000fc8000f8ec03f */
[----:B------:R-:W-:-:S03]  /*1100*/  UIADD3 UR5, UR4, -UR5, URZ ;  /* 0x8000000504057290 */ /* 0x000fc6000fffe03f */
[----:B------:R-:W-:Y:S01]  /*1110*/  ULDC UR4, c[0x0][0x28c] ;  /* 0x0000a30000047ab9 */ /* 0x000fe20000000800 */
[----:B------:R-:W-:Y:S01]  /*1120*/  ULEA UR5, UR5, UR6, 0xd ;  /* 0x0000000605057291 */ /* 0x000fe2000f8e683f */
[----:B------:R-:W-:-:S03]  /*1130*/  ISETP.LT.AND P0, PT, RZ, UR4, PT ;  /* 0x00000004ff007c0c */ /* 0x000fc6000bf01270 */
[----:B------:R-:W-:-:S04]  /*1140*/  UIADD3 UR5, UR5, 0x180, URZ ;  /* 0x0000018005057890 */ /* 0x000fc8000fffe03f */
[----:B------:R-:W-:-:S04]  /*1150*/  USHF.R.U32.HI UR5, URZ, 0x4, UR5 ;  /* 0x000000043f057899 */ /* 0x000fc80008011605 */
[----:B------:R-:W-:Y:S02]  /*1160*/  ULOP3.LUT UR41, UR5, 0x3fff, URZ, 0xc0, !UPT ;  /* 0x00003fff05297892 */ /* 0x000fe4000f8ec03f */
[----:B0-----:R-:W-:Y:S10]  /*1170*/  @P0 BRA `(.L_x_14) ;  /* 0x0000000000400947 */ /* 0x001ff40003800000 */
[----:B------:R-:W-:Y:S01]  /*1180*/  MOV R0, 0x0 ;  /* 0x0000000000007802 */ /* 0x000fe20000000f00 */
[----:B------:R-:W-:Y:S01]  /*1190*/  ULDC.64 UR4, c[0x4][0x68] ;  /* 0x01001a0000047ab9 */ /* 0x000fe20000000a00 */
[----:B------:R-:W-:Y:S01]  /*11a0*/  ULDC.64 UR6, c[0x4][0x8] ;  /* 0x0100020000067ab9 */ /* 0x000fe20000000a00 */
[----:B------:R-:W-:Y:S01]  /*11b0*/  IMAD.U32 R4, RZ, RZ, UR4 ;  /* 0x00000004ff047e24 */ /* 0x000fe2000f8e00ff */
[----:B01----:R0:W1:Y:S01]  /*11c0*/  LDC.64 R2, c[0x4][R0] ;  /* 0x0100000000027b82 */ /* 0x0030620000000a00 */
[----:B------:R-:W-:Y:S01]  /*11d0*/  IMAD.U32 R5, RZ, RZ, UR5 ;  /* 0x00000005ff057e24 */ /* 0x000fe2000f8e00ff */
[----:B------:R-:W-:Y:S01]  /*11e0*/  ULDC.64 UR4, c[0x4][0x70] ;  /* 0x01001c0000047ab9 */ /* 0x000fe20000000a00 */
[----:B------:R-:W-:Y:S02]  /*11f0*/  IMAD.U32 R10, RZ, RZ, UR6 ;  /* 0x00000006ff0a7e24 */ /* 0x000fe4000f8e00ff */
[----:B------:R-:W-:Y:S02]  /*1200*/  IMAD.U32 R6, RZ, RZ, UR4 ;  /* 0x00000004ff067e24 */ /* 0x000fe4000f8e00ff */
[----:B------:R-:W-:-:S02]  /*1210*/  IMAD.U32 R7, RZ, RZ, UR5 ;  /* 0x00000005ff077e24 */ /* 0x000fc4000f8e00ff */
[----:B------:R-:W-:Y:S02]  /*1220*/  IMAD.U32 R11, RZ, RZ, UR7 ;  /* 0x00000007ff0b7e24 */ /* 0x000fe4000f8e00ff */
[----:B------:R-:W-:Y:S02]  /*1230*/  IMAD.MOV.U32 R8, RZ, RZ, 0x1e1 ;  /* 0x000001e1ff087424 */ /* 0x000fe400078e00ff */
[----:B------:R-:W-:Y:S02]  /*1240*/  IMAD.MOV.U32 R12, RZ, RZ, 0x1 ;  /* 0x00000001ff0c7424 */ /* 0x000fe400078e00ff */
[----:B0-----:R-:W-:-:S07]  /*1250*/  IMAD.MOV.U32 R13, RZ, RZ, RZ ;  /* 0x000000ffff0d7224 */ /* 0x001fce00078e00ff */
[----:B------:R-:W-:-:S07]  /*1260*/  LEPC R20, `(.L_x_14) ;  /* 0x000000001014794e */ /* 0x000fce0000000000 */
[----:B-12--5:R-:W-:Y:S05]  /*1270*/  CALL.ABS.NOINC R2 ;  /* 0x0000000002007343 */ /* 0x026fea0003c00000 */
.L_x_14:
[----:B------:R-:W-:-:S13]  /*1280*/  ISETP.NE.AND P0, PT, R40, 0x3, PT ;  /* 0x000000032800780c */ /* 0x000fda0003f05270 */
[----:B------:R-:W-:Y:S05]  /*1290*/  @!P0 BRA `(.L_x_15) ;  /* 0x0000000000048947 */ /* 0x000fea0003800000 */
[----:B------:R-:W-:Y:S01]  /*12a0*/  BPT.TRAP 0x1 ;  /* 0x000000040000795c */ /* 0x000fe20000300000 */
.L_x_15:
[----:B------:R-:W3:Y:S01]  /*12b0*/  S2UR UR5, SR_CgaCtaId ;  /* 0x00000000000579c3 */ /* 0x000ee20000008800 */
[----:B------:R-:W-:Y:S01]  /*12c0*/  UMOV UR4, 0x400 ;  /* 0x0000040000047882 */ /* 0x000fe20000000000 */
[----:B------:R-:W-:Y:S02]  /*12d0*/  IMAD.U32 R0, RZ, RZ, UR38 ;  /* 0x00000026ff007e24 */ /* 0x000fe4000f8e00ff */
[----:B01----:R-:W-:-:S03]  /*12e0*/  IMAD.U32 R2, RZ, RZ, UR39 ;  /* 0x00000027ff027e24 */ /* 0x003fc6000f8e00ff */
[----:B------:R-:W-:Y:S01]  /*12f0*/  SHF.L.U32 R0, R0, 0x1f, RZ ;  /* 0x0000001f00007819 */ /* 0x000fe200000006ff */
[----:B---3--:R-:W-:-:S06]  /*1300*/  ULEA UR4, UR5, UR4, 0x18 ;  /* 0x0000000405047291 */ /* 0x008fcc000f8ec03f */
[----:B------:R-:W-:-:S04]  /*1310*/  IMAD.U32 R5, RZ, RZ, UR4 ;  /* 0x00000004ff057e24 */ /* 0x000fc8000f8e00ff */
[----:B------:R-:W-:-:S04]  /*1320*/  IMAD R3, R2, 0x8, R5 ;  /* 0x0000000802037824 */ /* 0x000fc800078e0205 */
[----:B------:R0:W1:Y:S01]  /*1330*/  SYNCS.PHASECHK.TRANS64.TRYWAIT P1, [R3+URZ], R0 ;  /* 0x00000000030075a7 */ /* 0x000062000802017f */
[----:B------:R-:W-:Y:S05]  /*1340*/  @!P0 BRA `(.L_x_16) ;  /* 0x0000000000048947 */ /* 0x000fea0003800000 */
[----:B------:R-:W-:Y:S01]  /*1350*/  BPT.TRAP 0x1 ;  /* 0x000000040000795c */ /* 0x000fe20000300000 */
.L_x_16:
[----:B-1----:R-:W-:Y:S05]  /*1360*/  @P1 BRA `(.L_x_17) ;  /* 0x0000000000081947 */ /* 0x002fea0003800000 */
[----:B------:R-:W1:Y:S02]  /*1370*/  SYNCS.PHASECHK.TRANS64.TRYWAIT P1, [R3+URZ], R0 ;  /* 0x00000000030075a7 */ /* 0x000e64000802017f */
[----:B-1----:R-:W-:Y:S05]  /*1380*/  @!P1 BRA `(.L_x_18) ;  /* 0x0000003400309947 */ /* 0x002fea0003800000 */
.L_x_17:
[----:B------:R-:W-:-:S04]  /*1390*/  UISETP.LT.AND UP0, UPT, UR40, 0x1, UPT ;  /* 0x000000012800788c */ /* 0x000fc8000bf01270 */
[----:B------:R-:W-:-:S06]  /*13a0*/  USEL UR4, UR40, 0x1, UP0 ;  /* 0x0000000128047887 */ /* 0x000fcc0008000000 */
[----:B01----:R-:W-:Y:S01]  /*13b0*/  IMAD.U32 R0, RZ, RZ, UR4 ;  /* 0x00000004ff007e24 */ /* 0x003fe2000f8e00ff */
[----:B------:R-:W-:Y:S05]  /*13c0*/  WARPSYNC.ALL ;  /* 0x0000000000007948 */ /* 0x000fea0003800000 */
[----:B------:R-:W-:-:S04]  /*13d0*/  IADD3 R0, -R0, UR40, RZ ;  /* 0x0000002800007c10 */ /* 0x000fc8000fffe1ff */
[----:B------:R-:W-:Y:S02]  /*13e0*/  ISETP.GE.AND P1, PT, R0, 0x1, PT ;  /* 0x000000010000780c */ /* 0x000fe40003f26270 */
[----:B------:R-:W-:Y:S01]  /*13f0*/  R2UR UR4, R5 ;  /* 0x00000000050472ca */ /* 0x000fe200000e0000 */
[----:B------:R-:W-:Y:S01]  /*1400*/  WARPGROUP.ARRIVE ;  /* 0x00000000000079c5 */ /* 0x000fe20000000000 */
[----:B------:R-:W-:Y:S01]  /*1410*/  UMOV UR9, 0x40000040 ;  /* 0x4000004000097882 */ /* 0x000fe20000000000 */
[----:B------:R-:W-:-:S10]  /*1420*/  UMOV UR11, 0x40000040 ;  /* 0x40000040000b7882 */ /* 0x000fd40000000000 */
[----:B------:R-:W-:-:S04]  /*1430*/  UIADD3 UR4, UR4, 0x30180, URZ ;  /* 0x0003018004047890 */ /* 0x000fc8000fffe03f */
[----:B------:R-:W-:-:S04]  /*1440*/  USHF.R.U32.HI UR4, URZ, 0x4, UR4 ;  /* 0x000000043f047899 */ /* 0x000fc80008011604 */
[----:B------:R-:W-:Y:S02]  /*1450*/  ULOP3.LUT UR5, UR4, 0x3fff, URZ, 0xc0, !UPT ;  /* 0x00003fff04057892 */ /* 0x000fe4000f8ec03f */
[----:B------:R-:W-:Y:S02]  /*1460*/  ULOP3.LUT UR4, UR41, 0x10000, URZ, 0xfc, !UPT ;  /* 0x0001000029047892 */ /* 0x000fe4000f8efc3f */
[----:B------:R-:W-:Y:S02]  /*1470*/  ULOP3.LUT UR5, UR5, 0x10000, URZ, 0xfc, !UPT ;  /* 0x0001000005057892 */ /* 0x000fe4000f8efc3f */
[----:B------:R-:W-:Y:S02]  /*1480*/  ULEA UR6, UR39, UR4, 0xa ;  /* 0x0000000427067291 */ /* 0x000fe4000f8e503f */
[----:B------:R-:W-:-:S05]  /*1490*/  ULEA UR7, UR39, UR5, 0x7 ;  /* 0x0000000527077291 */ /* 0x000fca000f8e383f */
[----:B------:R-:W-:Y:S02]  /*14a0*/  UMOV UR8, UR6 ;  /* 0x0000000600087c82 */ /* 0x000fe40008000000 */
[----:B------:R-:W-:Y:S02]  /*14b0*/  UMOV UR10, UR7 ;  /* 0x00000007000a7c82 */ /* 0x000fe40008000000 */
[----:B------:R-:W-:Y:S01]  /*14c0*/  IGMMA.64x16x32.S8.S8 R24, gdesc[UR8], RZ, !UPT, gsb0 ;  /* 0x00600000081879f1 */ /* 0x000fe2000c0410ff */
[----:B------:R-:W-:Y:S02]  /*14d0*/  UIADD3 UR8, UR6, 0x2, URZ ;  /* 0x0000000206087890 */ /* 0x000fe4000fffe03f */
[----:B------:R-:W-:Y:S01]  /*14e0*/  UIADD3 UR10, UR7, 0x2, URZ ;  /* 0x00000002070a7890 */ /* 0x000fe2000fffe03f */
[----:B------:R-:W-:Y:S01]  /*14f0*/  UMOV UR9, 0x40000040 ;  /* 0x4000004000097882 */ /* 0x000fe20000000000 */
[----:B------:R-:W-:Y:S01]  /*1500*/  UMOV UR11, 0x40000040 ;  /* 0x40000040000b7882 */ /* 0x000fe20000000000 */
[----:B------:R-:W-:-:S02]  /*1510*/  WARPGROUP.DEPBAR.LE gsb0, 0x0 ;  /* 0x00008000000079c5 */ /* 0x000fc40000010000 */
[----:B------:R-:W-:-:S06]  /*1520*/  WARPGROUP.ARRIVE ;  /* 0x00000000000079c5 */ /* 0x000fcc0000000000 */
[----:B------:R-:W-:Y:S01]  /*1530*/  IGMMA.64x16x32.S8.S8 R24, gdesc[UR8], R24, gsb0 ;  /* 0x00600000081879f1 */ /* 0x000fe20008041018 */
[----:B------:R-:W-:Y:S02]  /*1540*/  UIADD3 UR8, UR6, 0x4, URZ ;  /* 0x0000000406087890 */ /* 0x000fe4000fffe03f */
[----:B------:R-:W-:Y:S01]  /*1550*/  UIADD3 UR10, UR7, 0x4, URZ ;  /* 0x00000004070a7890 */ /* 0x000fe2000fffe03f */
[----:B------:R-:W-:Y:S01]  /*1560*/  UMOV UR9, 0x40000040 ;  /* 0x4000004000097882 */ /* 0x000fe20000000000 */
[----:B------:R-:W-:Y:S01]  /*1570*/  UMOV UR11, 0x40000040 ;  /* 0x40000040000b7882 */ /* 0x000fe20000000000 */
[----:B------:R-:W-:Y:S02]  /*1580*/  WARPGROUP.DEPBAR.LE gsb0, 0x0 ;  /* 0x00008000000079c5 */ /* 0x000fe40000010000 */
        /* <DEDUP_REMOVED lines=8> */
[----:B------:R-:W-:Y:S03]  /*1610*/  IGMMA.64x16x32.S8.S8 R24, gdesc[UR8], R24, gsb0 ;  /* 0x00600000081879f1 */ /* 0x000fe60008041018 */
[----:B------:R-:W-:Y:S02]  /*1620*/  WARPGROUP.DEPBAR.LE gsb0, 0x0 ;  /* 0x00008000000079c5 */ /* 0x000fe40000010000 */
[----:B------:R-:W-:Y:S05]  /*1630*/  @!P1 BRA `(.L_x_19) ;  /* 0x0000000400209947 */ /* 0x000fea0003800000 */
[----:B------:R-:W-:Y:S02]  /*1640*/  UIADD3 UR6, UR39, 0x1, URZ ;  /* 0x0000000127067890 */ /* 0x000fe4000fffe03f */
[----:B------:R-:W-:Y:S02]  /*1650*/  IMAD.U32 R2, RZ, RZ, UR39 ;  /* 0x00000027ff027e24 */ /* 0x000fe4000f8e00ff */
[----:B------:R-:W-:-:S04]  /*1660*/  UISETP.NE.AND UP0, UPT, UR6, 0xc, UPT ;  /* 0x0000000c0600788c */ /* 0x000fc8000bf05270 */
[----:B------:R-:W-:Y:S02]  /*1670*/  USEL UR7, URZ, 0x1, UP0 ;  /* 0x000000013f077887 */ /* 0x000fe40008000000 */
[----:B------:R-:W-:Y:S02]  /*1680*/  USEL UR6, UR6, URZ, UP0 ;  /* 0x0000003f06067287 */ /* 0x000fe40008000000 */
[----:B------:R-:W-:-:S06]  /*1690*/  ULOP3.LUT UR7, UR38, UR7, URZ, 0x3c, !UPT ;  /* 0x0000000726077292 */ /* 0x000fcc000f8e3c3f */
[----:B------:R-:W-:-:S07]  /*16a0*/  IMAD.U32 R6, RZ, RZ, UR7 ;  /* 0x00000007ff067e24 */ /* 0x000fce000f8e00ff */
.L_x_26:
[----:B0-----:R-:W-:Y:S05]  /*16b0*/  @!P0 BRA `(.L_x_20) ;  /* 0x0000000000048947 */ /* 0x001fea0003800000 */
[----:B------:R-:W-:Y:S01]  /*16c0*/  BPT.TRAP 0x1 ;  /* 0x000000040000795c */ /* 0x000fe20000300000 */
.L_x_20:
[----:B------:R-:W0:Y:S01]  /*16d0*/  S2UR UR8, SR_CgaCtaId ;  /* 0x00000000000879c3 */ /* 0x000e220000008800 */
[----:B------:R-:W-:Y:S01]  /*16e0*/  UMOV UR7, 0x400 ;  /* 0x0000040000077882 */ /* 0x000fe20000000000 */
[----:B------:R-:W-:Y:S01]  /*16f0*/  IMAD.U32 R4, RZ, RZ, UR6 ;  /* 0x00000006ff047e24 */ /* 0x000fe2000f8e00ff */
[----:B------:R-:W-:Y:S01]  /*1700*/  SHF.L.U32 R3, R6, 0x1f, RZ ;  /* 0x0000001f06037819 */ /* 0x000fe200000006ff */
[----:B0-----:R-:W-:-:S06]  /*1710*/  ULEA UR7, UR8, UR7, 0x18 ;  /* 0x0000000708077291 */ /* 0x001fcc000f8ec03f */
[----:B------:R-:W-:-:S04]  /*1720*/  IMAD.U32 R5, RZ, RZ, UR7 ;  /* 0x00000007ff057e24 */ /* 0x000fc8000f8e00ff */
[----:B------:R-:W-:-:S04]  /*1730*/  IMAD R4, R4, 0x8, R5 ;  /* 0x0000000804047824 */ /* 0x000fc800078e0205 */
[----:B------:R0:W1:Y:S01]  /*1740*/  SYNCS.PHASECHK.TRANS64.TRYWAIT P1, [R4+URZ], R3 ;  /* 0x00000003040075a7 */ /* 0x000062000802017f */
[----:B------:R-:W-:Y:S05]  /*1750*/  @!P0 BRA `(.L_x_21) ;  /* 0x0000000000048947 */ /* 0x000fea0003800000 */
[----:B------:R-:W-:Y:S01]  /*1760*/  BPT.TRAP 0x1 ;  /* 0x000000040000795c */ /* 0x000fe20000300000 */
.L_x_21:
[----:B-1----:R-:W-:Y:S05]  /*1770*/  @P1 BRA `(.L_x_22) ;  /* 0x0000000000081947 */ /* 0x002fea0003800000 */
[----:B------:R-:W1:Y:S02]  /*1780*/  SYNCS.PHASECHK.TRANS64.TRYWAIT P1, [R4+URZ], R3 ;  /* 0x00000003040075a7 */ /* 0x000e64000802017f */
[----:B-1----:R-:W-:Y:S05]  /*1790*/  @!P1 BRA `(.L_x_23) ;  /* 0x0000003000409947 */ /* 0x002fea0003800000 */
.L_x_22:
[----:B------:R-:W-:Y:S01]  /*17a0*/  ULEA UR7, UR6, UR4, 0xa ;  /* 0x0000000406077291 */ /* 0x000fe2000f8e503f */
[----:B------:R-:W-:Y:S01]  /*17b0*/  WARPGROUP.ARRIVE ;  /* 0x00000000000079c5 */ /* 0x000fe20000000000 */
[----:B------:R-:W-:Y:S01]  /*17c0*/  ULEA UR12, UR6, UR5, 0x7 ;  /* 0x00000005060c7291 */ /* 0x000fe2000f8e383f */
[----:B------:R-:W-:Y:S01]  /*17d0*/  UMOV UR9, 0x40000040 ;  /* 0x4000004000097882 */ /* 0x000fe20000000000 */
[----:B------:R-:W-:-:S03]  /*17e0*/  UMOV UR11, 0x40000040 ;  /* 0x40000040000b7882 */ /* 0x000fc60000000000 */
[----:B------:R-:W-:Y:S02]  /*17f0*/  UMOV UR8, UR7 ;  /* 0x0000000700087c82 */ /* 0x000fe40008000000 */
[----:B------:R-:W-:Y:S02]  /*1800*/  UMOV UR10, UR12 ;  /* 0x0000000c000a7c82 */ /* 0x000fe40008000000 */
[----:B------:R-:W-:Y:S01]  /*1810*/  IGMMA.64x16x32.S8.S8 R24, gdesc[UR8], R24, gsb0 ;  /* 0x00600000081879f1 */ /* 0x000fe20008041018 */
        /* <DEDUP_REMOVED lines=23> */
[----:B------:R-:W-:Y:S01]  /*1990*/  BPT.TRAP 0x1 ;  /* 0x000000040000795c */ /* 0x000fe20000300000 */
.L_x_24:
[----:B01----:R-:W-:Y:S01]  /*19a0*/  IMAD R3, R2, 0x8, R5 ;  /* 0x0000000802037824 */ /* 0x003fe200078e0205 */
[----:B------:R-:W-:-:S03]  /*19b0*/  ISETP.GT.U32.AND P1, PT, R18, 0x1, PT ;  /* 0x000000011200780c */ /* 0x000fc60003f24070 */
[----:B------:R-:W-:-:S05]  /*19c0*/  VIADD R3, R3, 0x60 ;  /* 0x0000006003037836 */ /* 0x000fca0000000000 */
[----:B------:R-:W-:-:S04]  /*19d0*/  PRMT R3, RZ, 0x654, R3 ;  /* 0x00000654ff037816 */ /* 0x000fc80000000003 */
[----:B------:R0:W-:Y:S01]  /*19e0*/  SYNCS.ARRIVE.TRANS64.RED.A1T0 RZ, [R3+URZ], RZ ;  /* 0x000000ff03ff79a7 */ /* 0x0001e2000810043f */
[----:B------:R-:W-:Y:S05]  /*19f0*/  @P1 BRA `(.L_x_25) ;  /* 0x0000000000041947 */ /* 0x000fea0003800000 */
[----:B------:R-:W-:Y:S01]  /*1a00*/  BPT.TRAP 0x1 ;  /* 0x000000040000795c */ /* 0x000fe20000300000 */
.L_x_25:
[----:B------:R-:W-:Y:S01]  /*1a10*/  UIADD3 UR6, UR6, 0x1, URZ ;  /* 0x0000000106067890 */ /* 0x000fe2000fffe03f */
[----:B------:R-:W-:Y:S01]  /*1a20*/  ISETP.GT.AND P2, PT, R0, 0x1, PT ;  /* 0x000000010000780c */ /* 0x000fe20003f44270 */
[----:B------:R-:W-:Y:S02]  /*1a30*/  VIADD R2, R2, 0x1 ;  /* 0x0000000102027836 */ /* 0x000fe40000000000 */
[----:B------:R-:W-:Y:S01]  /*1a40*/  UISETP.NE.AND UP0, UPT, UR6, 0xc, UPT ;  /* 0x0000000c0600788c */ /* 0x000fe2000bf05270 */
[----:B------:R-:W-:Y:S02]  /*1a50*/  VIADD R0, R0, 0xffffffff ;  /* 0xffffffff00007836 */ /* 0x000fe40000000000 */
[C---:B------:R-:W-:Y:S01]  /*1a60*/  ISETP.NE.AND P1, PT, R2.reuse, 0xc, PT ;  /* 0x0000000c0200780c */ /* 0x040fe20003f25270 */
[----:B------:R-:W-:Y:S02]  /*1a70*/  USEL UR7, URZ, 0x1, UP0 ;  /* 0x000000013f077887 */ /* 0x000fe40008000000 */
[----:B------:R-:W-:Y:S01]  /*1a80*/  USEL UR6, UR6, URZ, UP0 ;  /* 0x0000003f06067287 */ /* 0x000fe20008000000 */
[----:B------:R-:W-:-:S03]  /*1a90*/  SEL R2, R2, RZ, P1 ;  /* 0x000000ff02027207 */ /* 0x000fc60000800000 */
[----:B------:R-:W-:Y:S01]  /*1aa0*/  LOP3.LUT R6, R6, UR7, RZ, 0x3c, !PT ;  /* 0x0000000706067c12 */ /* 0x000fe2000f8e3cff */
[----:B------:R-:W-:Y:S07]  /*1ab0*/  @P2 BRA `(.L_x_26) ;  /* 0xfffffff800fc2947 */ /* 0x000fee000383ffff */
.L_x_19:
[----:B------:R-:W1:Y:S02]  /*1ac0*/  LDC R0, c[0x0][0x28c] ;  /* 0x0000a300ff007b82 */ /* 0x000e640000000800 */
[----:B-1----:R-:W-:-:S13]  /*1ad0*/  ISETP.GE.AND P1, PT, R0, 0x1, PT ;  /* 0x000000010000780c */ /* 0x002fda0003f26270 */
[----:B------:R-:W-:Y:S05]  /*1ae0*/  @!P1 BRA `(.L_x_27) ;  /* 0x0000000000409947 */ /* 0x000fea0003800000 */
[----:B------:R-:W-:Y:S05]  /*1af0*/  @!P0 BRA `(.L_x_28) ;  /* 0x0000000000048947 */ /* 0x000fea0003800000 */
[----:B------:R-:W-:Y:S01]  /*1b00*/  BPT.TRAP 0x1 ;  /* 0x000000040000795c */ /* 0x000fe20000300000 */
.L_x_28:
[----:B------:R-:W-:Y:S01]  /*1b10*/  UISETP.LT.AND UP0, UPT, UR40, 0x1, UPT ;  /* 0x000000012800788c */ /* 0x000fe2000bf01270 */
[----:B------:R-:W-:-:S03]  /*1b20*/  ISETP.GT.U32.AND P0, PT, R18, 0x1, PT ;  /* 0x000000011200780c */ /* 0x000fc60003f04070 */
[----:B------:R-:W-:-:S04]  /*1b30*/  USEL UR6, UR40, 0x1, UP0 ;  /* 0x0000000128067887 */ /* 0x000fc80008000000 */
[----:B------:R-:W-:-:S04]  /*1b40*/  UIADD3 UR6, UR39, UR40, -UR6 ;  /* 0x0000002827067290 */ /* 0x000fc8000fffe806 */
[----:B------:R-:W-:-:S04]  /*1b50*/  UIMAD.WIDE.U32 UR4, UR6, -0x55555555, URZ ;  /* 0xaaaaaaab060478a5 */ /* 0x000fc8000f8e003f */
[----:B------:R-:W-:-:S04]  /*1b60*/  USHF.R.U32.HI UR4, URZ, 0x3, UR5 ;  /* 0x000000033f047899 */ /* 0x000fc80008011605 */
[----:B------:R-:W-:-:S06]  /*1b70*/  UIMAD UR6, UR4, -0xc, UR6 ;  /* 0xfffffff4040678a4 */ /* 0x000fcc000f8e0206 */
[----:B------:R-:W-:-:S04]  /*1b80*/  IMAD.U32 R0, RZ, RZ, UR6 ;  /* 0x00000006ff007e24 */ /* 0x000fc8000f8e00ff */
[----:B------:R-:W-:-:S04]  /*1b90*/  IMAD R0, R0, 0x8, R5 ;  /* 0x0000000800007824 */ /* 0x000fc800078e0205 */
[----:B------:R-:W-:-:S05]  /*1ba0*/  VIADD R0, R0, 0x60 ;  /* 0x0000006000007836 */ /* 0x000fca0000000000 */
[----:B------:R-:W-:-:S04]  /*1bb0*/  PRMT R0, RZ, 0x654, R0 ;  /* 0x00000654ff007816 */ /* 0x000fc80000000000 */
[----:B------:R1:W-:Y:S01]  /*1bc0*/  SYNCS.ARRIVE.TRANS64.RED.A1T0 RZ, [R0+URZ], RZ ;  /* 0x000000ff00ff79a7 */ /* 0x0003e2000810043f */
[----:B------:R-:W-:Y:S05]  /*1bd0*/  @P0 BRA `(.L_x_27) ;  /* 0x0000000000040947 */ /* 0x000fea0003800000 */
[----:B------:R-:W-:Y:S01]  /*1be0*/  BPT.TRAP 0x1 ;  /* 0x000000040000795c */ /* 0x000fe20000300000 */
.L_x_27:
[----:B------:R-:W3:Y:S01]  /*1bf0*/  LDC R4, c[0x0][0x288] ;  /* 0x0000a200ff047b82 */ /* 0x000ee20000000800 */
[----:B0-----:R-:W-:Y:S01]  /*1c00*/  LOP3.LUT R3, R22, 0x60, RZ, 0xc0, !PT ;  /* 0x0000006016037812 */ /* 0x001fe200078ec0ff */
[----:B------:R-:W-:Y:S01]  /*1c10*/  IMAD.SHL.U32 R35, R35, 0x10, RZ ;  /* 0x0000001023237824 */ /* 0x000fe200078e00ff */
[--C-:B-1----:R-:W-:Y:S01]  /*1c20*/  SHF.R.U32.HI R0, RZ, 0x2, R22.reuse ;  /* 0x00000002ff007819 */ /* 0x102fe20000011616 */
[----:B------:R-:W-:Y:S01]  /*1c30*/  UIADD3 UR39, UR40, UR39, URZ ;  /* 0x0000002728277290 */ /* 0x000fe2000fffe03f */
[----:B------:R-:W-:Y:S01]  /*1c40*/  SHF.R.U32.HI R11, RZ, 0x1, R3 ;  /* 0x00000001ff0b7819 */ /* 0x000fe20000011603 */
[----:B------:R-:W-:Y:S01]  /*1c50*/  IMAD.SHL.U32 R13, R34, 0x80, RZ ;  /* 0x00000080220d7824 */ /* 0x000fe200078e00ff */
[----:B------:R-:W-:Y:S01]  /*1c60*/  SHF.R.U32.HI R5, RZ, 0x7, R22 ;  /* 0x00000007ff057819 */ /* 0x000fe20000011616 */
[----:B------:R-:W-:Y:S01]  /*1c70*/  UISETP.GT.U32.AND UP0, UPT, UR39, 0xb, UPT ;  /* 0x0000000b2700788c */ /* 0x000fe2000bf04070 */
[----:B------:R-:W-:Y:S01]  /*1c80*/  LOP3.LUT R3, R22, 0x3, RZ, 0xc0, !PT ;  /* 0x0000000316037812 */ /* 0x000fe200078ec0ff */
[----:B------:R-:W-:Y:S01]  /*1c90*/  ULDC UR7, c[0x0][0x284] ;  /* 0x0000a10000077ab9 */ /* 0x000fe20000000800 */
[----:B------:R-:W-:Y:S01]  /*1ca0*/  LOP3.LUT R2, R0, 0x7, RZ, 0xc0, !PT ;  /* 0x0000000700027812 */ /* 0x000fe200078ec0ff */
[----:B------:R-:W-:Y:S01]  /*1cb0*/  UISETP.LT.U32.AND UP0, UPT, UR40, 0xc, UP0 ;  /* 0x0000000c2800788c */ /* 0x000fe20008701070 */
[----:B------:R-:W-:Y:S01]  /*1cc0*/  LOP3.LUT R0, R5, 0x1, RZ, 0xc0, !PT ;  /* 0x0000000105007812 */ /* 0x000fe200078ec0ff */
[----:B------:R-:W-:Y:S01]  /*1cd0*/  UISETP.GE.U32.AND UP1, UPT, UR40, 0xc, UPT ;  /* 0x0000000c2800788c */ /* 0x000fe2000bf26070 */
[--C-:B------:R-:W-:Y:S01]  /*1ce0*/  IADD3 R5, RZ, -R11, -R2.reuse ;  /* 0x8000000bff057210 */ /* 0x100fe20007ffe802 */
[----:B------:R-:W-:Y:S01]  /*1cf0*/  ULDC.64 UR8, c[0x0][0x5d0] ;  /* 0x0001740000087ab9 */ /* 0x000fe20000000a00 */
[----:B------:R-:W-:Y:S01]  /*1d00*/  SHF.R.S32.HI R20, RZ, 0x1f, R37 ;  /* 0x0000001fff147819 */ /* 0x000fe20000011425 */
[C---:B------:R-:W-:Y:S01]  /*1d10*/  IMAD.SHL.U32 R9, R0.reuse, 0x40, RZ ;  /* 0x0000004000097824 */ /* 0x040fe200078e00ff */
[----:B------:R-:W-:Y:S01]  /*1d20*/  UIMAD.WIDE.U32 UR4, UR39, -0x55555555, URZ ;  /* 0xaaaaaaab270478a5 */ /* 0x000fe2000f8e003f */
[----:B------:R-:W-:Y:S01]  /*1d30*/  IMAD R0, R0, -0x40, R5 ;  /* 0xffffffc000007824 */ /* 0x000fe200078e0205 */
[----:B------:R-:W-:Y:S01]  /*1d40*/  USEL UR6, URZ, 0x1, !UP0 ;  /* 0x000000013f067887 */ /* 0x000fe2000c000000 */
[----:B------:R-:W-:Y:S01]  /*1d50*/  IMAD.WIDE R6, R34, 0x80, RZ ;  /* 0x0000008022067825 */ /* 0x000fe200078e02ff */
[----:B------:R-:W-:Y:S01]  /*1d60*/  LOP3.LUT R9, R9, 0x40, R2, 0xe2, !PT ;  /* 0x0000004009097812 */ /* 0x000fe200078ee202 */
[----:B------:R-:W-:Y:S01]  /*1d70*/  USHF.R.U32.HI UR4, URZ, 0x3, UR5 ;  /* 0x000000033f047899 */ /* 0x000fe20008011605 */
[----:B---3--:R-:W-:Y:S01]  /*1d80*/  ISETP.GE.AND P0, PT, R35, R4, PT ;  /* 0x000000042300720c */ /* 0x008fe20003f06270 */
[----:B------:R-:W-:Y:S01]  /*1d90*/  IMAD R8, R3, -0x2, R4 ;  /* 0xfffffffe03087824 */ /* 0x000fe200078e0204 */
[----:B------:R-:W-:Y:S01]  /*1da0*/  ULOP3.LUT UR38, UR38, UR6, URZ, 0x3c, !UPT ;  /* 0x0000000626267292 */ /* 0x000fe2000f8e3c3f */
[----:B------:R-:W-:Y:S01]  /*1db0*/  IMAD.SHL.U32 R4, R22, 0x2, RZ ;  /* 0x0000000216047824 */ /* 0x000fe200078e00ff */
[C---:B------:R-:W-:Y:S01]  /*1dc0*/  ISETP.GE.OR P0, PT, R13.reuse, UR7, P0 ;  /* 0x000000070d007c0c */ /* 0x040fe20008706670 */
[----:B------:R-:W-:Y:S01]  /*1dd0*/  IMAD R2, R20, UR8, RZ ;  /* 0x0000000814027c24 */ /* 0x000fe2000f8e02ff */
[----:B------:R-:W-:Y:S01]  /*1de0*/  UIMAD UR39, UR4, -0xc, UR39 ;  /* 0xfffffff4042778a4 */ /* 0x000fe2000f8e0227 */
[----:B------:R-:W-:Y:S01]  /*1df0*/  IADD3 R36, -R13, UR7, R0 ;  /* 0x000000070d247c10 */ /* 0x000fe2000fffe100 */
[----:B------:R-:W-:Y:S01]  /*1e00*/  @UP1 ULOP3.LUT UR38, UR38, 0x1, UR4, 0x78, !UPT ;  /* 0x0000000126261892 */ /* 0x000fe2000f8e7804 */
[----:B------:R-:W-:Y:S01]  /*1e10*/  LOP3.LUT R4, R35, 0x6, R4, 0xf8, !PT ;  /* 0x0000000623047812 */ /* 0x000fe200078ef804 */
[----:B------:R-:W-:Y:S01]  /*1e20*/  IMAD R15, R37, UR9, R2 ;  /* 0x00000009250f7c24 */ /* 0x000fe2000f8e0202 */
[----:B------:R-:W-:Y:S01]  /*1e30*/  LOP3.LUT R41, R6, R9, R11, 0xfe, !PT ;  /* 0x0000000906297212 */ /* 0x000fe200078efe0b */
[----:B------:R-:W-:Y:S01]  /*1e40*/  IMAD.IADD R35, R8, 0x1, -R35 ;  /* 0x0000000108237824 */ /* 0x000fe200078e0a23 */
[----:B------:R-:W-:Y:S01]  /*1e50*/  SHF.R.S32.HI R5, RZ, 0x1f, R4 ;  /* 0x0000001fff057819 */ /* 0x000fe20000011404 */
[----:B------:R-:W-:-:S02]  /*1e60*/  IMAD.MOV.U32 R34, RZ, RZ, -0x1 ;  /* 0xffffffffff227424 */ /* 0x000fc400078e00ff */
[----:B------:R-:W-:-:S04]  /*1e70*/  IMAD.WIDE.U32 R2, R37, UR8, R4 ;  /* 0x0000000825027c25 */ /* 0x000fc8000f8e0004 */
[----:B------:R-:W-:Y:S01]  /*1e80*/  IMAD.IADD R3, R3, 0x1, R15 ;  /* 0x0000000103037824 */ /* 0x000fe200078e020f */
[----:B------:R-:W-:Y:S06]  /*1e90*/  @P0 BRA `(.L_x_29) ;  /* 0x0000000800200947 */ /* 0x000fec0003800000 */
[----:B------:R-:W0:Y:S01]  /*1ea0*/  LDC.64 R12, c[0x0][0x5c8] ;  /* 0x00017200ff0c7b82 */ /* 0x000e220000000a00 */
[----:B------:R-:W-:Y:S01]  /*1eb0*/  ULDC.64 UR4, c[0x0][0x5c0] ;  /* 0x0001700000047ab9 */ /* 0x000fe20000000a00 */
[----:B------:R-:W-:Y:S01]  /*1ec0*/  BSSY B0, `(.L_x_29) ;  /* 0x0000085000007945 */ /* 0x000fe20003800000 */
[-C--:B0-----:R-:W-:Y:S02]  /*1ed0*/  IMAD R0, R7, R12.reuse, RZ ;  /* 0x0000000c07007224 */ /* 0x081fe400078e02ff */
[----:B------:R-:W-:-:S04]  /*1ee0*/  IMAD.WIDE.U32 R2, R41, R12, R2 ;  /* 0x0000000c29027225 */ /* 0x000fc800078e0002 */
[----:B------:R-:W-:Y:S01]  /*1ef0*/  IMAD R9, R41, R13, R0 ;  /* 0x0000000d29097224 */ /* 0x000fe200078e0200 */
[----:B------:R-:W-:-:S03]  /*1f00*/  IADD3 R8, P0, R2, UR4, RZ ;  /* 0x0000000402087c10 */ /* 0x000fc6000ff1e0ff */
[----:B------:R-:W-:Y:S01]  /*1f10*/  IMAD.IADD R9, R3, 0x1, R9 ;  /* 0x0000000103097824 */ /* 0x000fe200078e0209 */
[----:B------:R-:W-:-:S04]  /*1f20*/  LEA R10, P1, R12, R8, 0x3 ;  /* 0x000000080c0a7211 */ /* 0x000fc800078218ff */
[----:B------:R-:W-:Y:S02]  /*1f30*/  IADD3.X R9, R9, UR5, RZ, P0, !PT ;  /* 0x0000000509097c10 */ /* 0x000fe400087fe4ff */
[----:B-----5:R-:W-:Y:S02]  /*1f40*/  ISETP.NE.AND P0, PT, R32, RZ, PT ;  /* 0x000000ff2000720c */ /* 0x020fe40003f05270 */
[----:B------:R-:W-:-:S11]  /*1f50*/  LEA.HI.X R11, R12, R9, R13, 0x3, P1 ;  /* 0x000000090c0b7211 */ /* 0x000fd600008f1c0d */
[----:B------:R-:W-:Y:S05]  /*1f60*/  @!P0 BRA `(.L_x_30) ;  /* 0x0000000400808947 */ /* 0x000fea0003800000 */
[----:B------:R-:W0:Y:S01]  /*1f70*/  LDC.64 R14, c[0x0][0x5b0] ;  /* 0x00016c00ff0e7b82 */ /* 0x000e220000000a00 */
[----:B------:R-:W-:Y:S01]  /*1f80*/  ULDC.64 UR4, c[0x0][0x5b8] ;  /* 0x00016e0000047ab9 */ /* 0x000fe20000000a00 */
[----:B------:R-:W-:Y:S01]  /*1f90*/  ISETP.GE.AND P1, PT, R36, 0x1, PT ;  /* 0x000000012400780c */ /* 0x000fe20003f26270 */
[----:B------:R-:W-:Y:S01]  /*1fa0*/  IMAD R0, R20, UR4, RZ ;  /* 0x0000000414007c24 */ /* 0x000fe2000f8e02ff */
[----:B------:R-:W-:Y:S01]  /*1fb0*/  BSSY B1, `(.L_x_31) ;  /* 0x000000e000017945 */ /* 0x000fe20003800000 */
[----:B------:R-:W-:Y:S01]  /*1fc0*/  IMAD.WIDE.U32 R12, R37, UR4, R4 ;  /* 0x00000004250c7c25 */ /* 0x000fe2000f8e0004 */
[----:B------:R-:W-:Y:S02]  /*1fd0*/  ISETP.LT.OR P2, PT, R35, 0x1, !P1 ;  /* 0x000000012300780c */ /* 0x000fe40004f41670 */
[----:B------:R-:W1:Y:S01]  /*1fe0*/  LDC.64 R38, c[0x0][0x5a8] ;  /* 0x00016a00ff267b82 */ /* 0x000e620000000a00 */
[----:B------:R-:W-:Y:S02]  /*1ff0*/  IMAD R5, R37, UR5, R0 ;  /* 0x0000000525057c24 */ /* 0x000fe4000f8e0200 */
[----:B------:R-:W-:-:S02]  /*2000*/  IMAD.MOV.U32 R4, RZ, RZ, R12 ;  /* 0x000000ffff047224 */ /* 0x000fc400078e000c */
[----:B------:R-:W-:Y:S02]  /*2010*/  IMAD.IADD R5, R13, 0x1, R5 ;  /* 0x000000010d057824 */ /* 0x000fe400078e0205 */
[-C--:B0-----:R-:W-:Y:S02]  /*2020*/  IMAD R6, R7, R14.reuse, RZ ;  /* 0x0000000e07067224 */ /* 0x081fe400078e02ff */
[----:B------:R-:W-:-:S04]  /*2030*/  IMAD.WIDE.U32 R2, R41, R14, R4 ;  /* 0x0000000e29027225 */ /* 0x000fc800078e0004 */
[----:B------:R-:W-:Y:S01]  /*2040*/  IMAD R21, R41, R15, R6 ;  /* 0x0000000f29157224 */ /* 0x000fe200078e0206 */
[----:B-1----:R-:W-:-:S04]  /*2050*/  IADD3 R6, P0, R2, R38, RZ ;  /* 0x0000002602067210 */ /* 0x002fc80007f1e0ff */
[----:B------:R-:W-:Y:S01]  /*2060*/  IADD3.X R7, R39, R3, R21, P0, !PT ;  /* 0x0000000327077210 */ /* 0x000fe200007fe415 */
[----:B------:R-:W-:Y:S08]  /*2070*/  @P2 BRA `(.L_x_32) ;  /* 0x0000000000042947 */ /* 0x000ff00003800000 */
[----:B--2---:R0:W5:Y:S02]  /*2080*/  LDG.E.U8 R33, desc[UR36][R6.64] ;  /* 0x0000002406217981 */ /* 0x004164000c1e1100 */
.L_x_32:
[----:B------:R-:W-:Y:S05]  /*2090*/  BSYNC B1 ;  /* 0x0000000000017941 */ /* 0x000fea0003800000 */
.L_x_31:
[----:B-----5:R-:W-:Y:S01]  /*20a0*/  LOP3.LUT R0, R33, 0xffff, RZ, 0xc0, !PT ;  /* 0x0000ffff21007812 */ /* 0x020fe200078ec0ff */
[C---:B------:R-:W-:Y:S01]  /*20b0*/  IMAD.SHL.U32 R2, R14.reuse, 0x8, RZ ;  /* 0x000000080e027824 */ /* 0x040fe200078e00ff */
[----:B------:R-:W-:Y:S01]  /*20c0*/  SHF.L.U64.HI R3, R14, 0x3, R15 ;  /* 0x000000030e037819 */ /* 0x000fe2000001020f */
[----:B------:R-:W-:Y:S01]  /*20d0*/  BSSY B1, `(.L_x_33) ;  /* 0x000000e000017945 */ /* 0x000fe20003800000 */
[----:B------:R-:W-:Y:S02]  /*20e0*/  PRMT R13, R0, 0x8880, RZ ;  /* 0x00008880000d7816 */ /* 0x000fe400000000ff */
[----:B------:R-:W-:Y:S01]  /*20f0*/  ISETP.LT.OR P3, PT, R35, 0x2, !P1 ;  /* 0x000000022300780c */ /* 0x000fe20004f61670 */
[----:B------:R-:W-:Y:S01]  /*2100*/  IMAD.WIDE.U32 R2, R41, R14, R2 ;  /* 0x0000000e29027225 */ /* 0x000fe200078e0002 */
[----:B------:R-:W-:-:S03]  /*2110*/  ISETP.GE.AND P0, PT, R36, 0x9, PT ;  /* 0x000000092400780c */ /* 0x000fc60003f06270 */
[----:B------:R-:W-:Y:S01]  /*2120*/  IMAD R0, R13, R32, RZ ;  /* 0x000000200d007224 */ /* 0x000fe200078e02ff */
[----:B------:R-:W-:Y:S01]  /*2130*/  IADD3 R12, P4, P5, R12, R38, R2 ;  /* 0x000000260c0c7210 */ /* 0x000fe20007d9e002 */
[----:B------:R-:W-:Y:S02]  /*2140*/  IMAD.IADD R2, R21, 0x1, R3 ;  /* 0x0000000115027824 */ /* 0x000fe400078e0203 */
[----:B------:R-:W-:-:S05]  /*2150*/  @!P2 IMAD R15, R24, R23, R0 ;  /* 0x00000017180fa224 */ /* 0x000fca00078e0200 */
[----:B------:R1:W-:Y:S01]  /*2160*/  @!P2 STG.E.U8 desc[UR36][R8.64], R15 ;  /* 0x0000000f0800a986 */ /* 0x0003e2000c101124 */
[----:B------:R-:W-:Y:S05]  /*2170*/  @P3 BRA `(.L_x_34) ;  /* 0x00000000000c3947 */ /* 0x000fea0003800000 */
[----:B--2---:R-:W2:Y:S02]  /*2180*/  LDG.E.U8 R33, desc[UR36][R6.64+0x1] ;  /* 0x0000012406217981 */ /* 0x004ea4000c1e1100 */
[----:B--2---:R-:W-:-:S05]  /*2190*/  PRMT R3, R33, 0x8880, RZ ;  /* 0x0000888021037816 */ /* 0x004fca00000000ff */
[----:B------:R-:W-:-:S07]  /*21a0*/  IMAD R0, R3, R32, RZ ;  /* 0x0000002003007224 */ /* 0x000fce00078e02ff */
.L_x_34:
[----:B------:R-:W-:Y:S05]  /*21b0*/  BSYNC B1 ;  /* 0x0000000000017941 */ /* 0x000fea0003800000 */
.L_x_33:
[----:B------:R-:W-:Y:S01]  /*21c0*/  ISETP.LT.OR P2, PT, R35, 0x1, !P0 ;  /* 0x000000012300780c */ /* 0x000fe20004741670 */
[----:B------:R-:W-:Y:S01]  /*21d0*/  @!P3 IMAD R25, R25, R23, R0 ;  /* 0x000000171919b224 */ /* 0x000fe200078e0200 */
[----:B------:R-:W-:Y:S01]  /*21e0*/  BSSY B1, `(.L_x_35) ;  /* 0x000000b000017945 */ /* 0x000fe20003800000 */
[----:B------:R-:W-:Y:S02]  /*21f0*/  IADD3.X R13, R5, R39, R2, P4, P5 ;  /* 0x00000027050d7210 */ /* 0x000fe400027ea402 */
[C---:B------:R-:W-:Y:S01]  /*2200*/  ISETP.LT.OR P4, PT, R35.reuse, 0x2, !P0 ;  /* 0x000000022300780c */ /* 0x040fe20004781670 */
[----:B------:R3:W-:Y:S01]  /*2210*/  @!P3 STG.E.U8 desc[UR36][R8.64+0x1], R25 ;  /* 0x000001190800b986 */ /* 0x0007e2000c101124 */
[C---:B------:R-:W-:Y:S02]  /*2220*/  ISETP.LT.OR P3, PT, R35.reuse, 0x9, !P1 ;  /* 0x000000092300780c */ /* 0x040fe40004f61670 */
[C---:B------:R-:W-:Y:S02]  /*2230*/  ISETP.LT.OR P1, PT, R35.reuse, 0xa, !P1 ;  /* 0x0000000a2300780c */ /* 0x040fe40004f21670 */
[----:B------:R-:W-:-:S02]  /*2240*/  ISETP.LT.OR P5, PT, R35, 0x9, !P0 ;  /* 0x000000092300780c */ /* 0x000fc400047a1670 */
[----:B------:R-:W-:Y:S11]  /*2250*/  @P2 BRA `(.L_x_36) ;  /* 0x00000000000c2947 */ /* 0x000ff60003800000 */
[----:B--2---:R-:W2:Y:S02]  /*2260*/  LDG.E.U8 R33, desc[UR36][R12.64] ;  /* 0x000000240c217981 */ /* 0x004ea4000c1e1100 */
[----:B--2---:R-:W-:-:S05]  /*2270*/  PRMT R3, R33, 0x8880, RZ ;  /* 0x0000888021037816 */ /* 0x004fca00000000ff */
[----:B------:R-:W-:-:S07]  /*2280*/  IMAD R0, R3, R32, RZ ;  /* 0x0000002003007224 */ /* 0x000fce00078e02ff */
.L_x_36:
[----:B------:R-:W-:Y:S05]  /*2290*/  BSYNC B1 ;  /* 0x0000000000017941 */ /* 0x000fea0003800000 */
.L_x_35:
[----:B------:R-:W-:Y:S01]  /*22a0*/  @!P2 IMAD R3, R26, R23, R0 ;  /* 0x000000171a03a224 */ /* 0x000fe200078e0200 */
[----:B------:R-:W-:Y:S04]  /*22b0*/  BSSY B1, `(.L_x_37) ;  /* 0x0000006000017945 */ /* 0x000fe80003800000 */
[----:B------:R4:W-:Y:S01]  /*22c0*/  @!P2 STG.E.U8 desc[UR36][R10.64], R3 ;  /* 0x000000030a00a986 */ /* 0x0009e2000c101124 */
[----:B------:R-:W-:Y:S05]  /*22d0*/  @P4 BRA `(.L_x_38) ;  /* 0x00000000000c4947 */ /* 0x000fea0003800000 */
[----:B--2---:R-:W4:Y:S02]  /*22e0*/  LDG.E.U8 R33, desc[UR36][R12.64+0x1] ;  /* 0x000001240c217981 */ /* 0x004f24000c1e1100 */
[----:B----4-:R-:W-:-:S05]  /*22f0*/  PRMT R3, R33, 0x8880, RZ ;  /* 0x0000888021037816 */ /* 0x010fca00000000ff */
[----:B------:R-:W-:-:S07]  /*2300*/  IMAD R0, R3, R32, RZ ;  /* 0x0000002003007224 */ /* 0x000fce00078e02ff */
.L_x_38:
[----:B------:R-:W-:Y:S05]  /*2310*/  BSYNC B1 ;  /* 0x0000000000017941 */ /* 0x000fea0003800000 */
.L_x_37:
[----:B------:R-:W-:Y:S01]  /*2320*/  @!P4 IMAD R27, R27, R23, R0 ;  /* 0x000000171b1bc224 */ /* 0x000fe200078e0200 */
[----:B------:R-:W-:Y:S04]  /*2330*/  BSSY B1, `(.L_x_39) ;  /* 0x0000006000017945 */ /* 0x000fe80003800000 */
[----:B------:R0:W-:Y:S01]  /*2340*/  @!P4 STG.E.U8 desc[UR36][R10.64+0x1], R27 ;  /* 0x0000011b0a00c986 */ /* 0x0001e2000c101124 */
[----:B------:R-:W-:Y:S05]  /*2350*/  @P3 BRA `(.L_x_40) ;  /* 0x00000000000c3947 */ /* 0x000fea0003800000 */
[----:B--2---:R-:W4:Y:S02]  /*2360*/  LDG.E.U8 R33, desc[UR36][R6.64+0x8] ;  /* 0x0000082406217981 */ /* 0x004f24000c1e1100 */
[----:B----4-:R-:W-:-:S05]  /*2370*/  PRMT R3, R33, 0x8880, RZ ;  /* 0x0000888021037816 */ /* 0x010fca00000000ff */
[----:B------:R-:W-:-:S07]  /*2380*/  IMAD R0, R3, R32, RZ ;  /* 0x0000002003007224 */ /* 0x000fce00078e02ff */
.L_x_40:
[----:B------:R-:W-:Y:S05]  /*2390*/  BSYNC B1 ;  /* 0x0000000000017941 */ /* 0x000fea0003800000 */
.L_x_39:
[----:B----4-:R-:W-:Y:S01]  /*23a0*/  @!P3 IMAD R3, R28, R23, R0 ;  /* 0x000000171c03b224 */ /* 0x010fe200078e0200 */
[----:B------:R-:W-:Y:S04]  /*23b0*/  BSSY B1, `(.L_x_41) ;  /* 0x0000006000017945 */ /* 0x000fe80003800000 */
[----:B------:R4:W-:Y:S01]  /*23c0*/  @!P3 STG.E.U8 desc[UR36][R8.64+0x8], R3 ;  /* 0x000008030800b986 */ /* 0x0009e2000c101124 */
[----:B------:R-:W-:Y:S05]  /*23d0*/  @P1 BRA `(.L_x_42) ;  /* 0x00000000000c1947 */ /* 0x000fea0003800000 */
[----:B--2---:R-:W4:Y:S02]  /*23e0*/  LDG.E.U8 R33, desc[UR36][R6.64+0x9] ;  /* 0x0000092406217981 */ /* 0x004f24000c1e1100 */
[----:B----4-:R-:W-:-:S05]  /*23f0*/  PRMT R3, R33, 0x8880, RZ ;  /* 0x0000888021037816 */ /* 0x010fca00000000ff */
[----:B------:R-:W-:-:S07]  /*2400*/  IMAD R0, R3, R32, RZ ;  /* 0x0000002003007224 */ /* 0x000fce00078e02ff */
.L_x_42:
[----:B------:R-:W-:Y:S05]  /*2410*/  BSYNC B1 ;  /* 0x0000000000017941 */ /* 0x000fea0003800000 */
.L_x_41:
[----:B------:R-:W-:Y:S01]  /*2420*/  @!P1 IMAD R29, R29, R23, R0 ;  /* 0x000000171d1d9224 */ /* 0x000fe200078e0200 */
[----:B------:R-:W-:Y:S04]  /*2430*/  BSSY B1, `(.L_x_43) ;  /* 0x0000006000017945 */ /* 0x000fe80003800000 */
[----:B------:R0:W-:Y:S01]  /*2440*/  @!P1 STG.E.U8 desc[UR36][R8.64+0x9], R29 ;  /* 0x0000091d08009986 */ /* 0x0001e2000c101124 */
[----:B------:R-:W-:Y:S05]  /*2450*/  @P5 BRA `(.L_x_44) ;  /* 0x00000000000c5947 */ /* 0x000fea0003800000 */
[----:B--2---:R-:W4:Y:S02]  /*2460*/  LDG.E.U8 R33, desc[UR36][R12.64+0x8] ;  /* 0x000008240c217981 */ /* 0x004f24000c1e1100 */
[----:B----4-:R-:W-:-:S05]  /*2470*/  PRMT R3, R33, 0x8880, RZ ;  /* 0x0000888021037816 */ /* 0x010fca00000000ff */
[----:B------:R-:W-:-:S07]  /*2480*/  IMAD R0, R3, R32, RZ ;  /* 0x0000002003007224 */ /* 0x000fce00078e02ff */
.L_x_44:
[----:B------:R-:W-:Y:S05]  /*2490*/  BSYNC B1 ;  /* 0x0000000000017941 */ /* 0x000fea0003800000 */
.L_x_43:
[----:B----4-:R-:W-:Y:S01]  /*24a0*/  @!P5 IMAD R3, R30, R23, R0 ;  /* 0x000000171e03d224 */ /* 0x010fe200078e0200 */
[----:B------:R-:W-:Y:S01]  /*24b0*/  ISETP.LT.OR P0, PT, R35, 0xa, !P0 ;  /* 0x0000000a2300780c */ /* 0x000fe20004701670 */
[----:B------:R-:W-:Y:S03]  /*24c0*/  BSSY B1, `(.L_x_45) ;  /* 0x0000006000017945 */ /* 0x000fe60003800000 */
[----:B------:R4:W-:Y:S09]  /*24d0*/  @!P5 STG.E.U8 desc[UR36][R10.64+0x8], R3 ;  /* 0x000008030a00d986 */ /* 0x0009f2000c101124 */
[----:B------:R-:W-:Y:S05]  /*24e0*/  @P0 BRA `(.L_x_46) ;  /* 0x00000000000c0947 */ /* 0x000fea0003800000 */
[----:B--2---:R-:W4:Y:S02]  /*24f0*/  LDG.E.U8 R33, desc[UR36][R12.64+0x9] ;  /* 0x000009240c217981 */ /* 0x004f24000c1e1100 */
[----:B----4-:R-:W-:-:S05]  /*2500*/  PRMT R3, R33, 0x8880, RZ ;  /* 0x0000888021037816 */ /* 0x010fca00000000ff */
[----:B------:R-:W-:-:S07]  /*2510*/  IMAD R0, R3, R32, RZ ;  /* 0x0000002003007224 */ /* 0x000fce00078e02ff */
.L_x_46:
[----:B------:R-:W-:Y:S05]  /*2520*/  BSYNC B1 ;  /* 0x0000000000017941 */ /* 0x000fea0003800000 */
.L_x_45:
[----:B------:R-:W-:Y:S01]  /*2530*/  IMAD R31, R31, R23, R0 ;  /* 0x000000171f1f7224 */ /* 0x000fe200078e0200 */
[----:B------:R-:W-:Y:S06]  /*2540*/  @P0 BRA `(.L_x_47) ;  /* 0x0000000000700947 */ /* 0x000fec0003800000 */
[----:B------:R0:W-:Y:S01]  /*2550*/  STG.E.U8 desc[UR36][R10.64+0x9], R31 ;  /* 0x0000091f0a007986 */ /* 0x0001e2000c101124 */
[----:B------:R-:W-:Y:S05]  /*2560*/  BRA `(.L_x_47) ;  /* 0x0000000000687947 */ /* 0x000fea0003800000 */
.L_x_30:
[C---:B------:R-:W-:Y:S02]  /*2570*/  ISETP.GE.AND P1, PT, R36.reuse, 0x1, PT ;  /* 0x000000012400780c */ /* 0x040fe40003f26270 */
[----:B------:R-:W-:Y:S02]  /*2580*/  ISETP.GE.AND P0, PT, R36, 0x9, PT ;  /* 0x000000092400780c */ /* 0x000fe40003f06270 */
[C---:B------:R-:W-:Y:S02]  /*2590*/  ISETP.LT.OR P3, PT, R35.reuse, 0x1, !P1 ;  /* 0x000000012300780c */ /* 0x040fe40004f61670 */
[C---:B------:R-:W-:Y:S02]  /*25a0*/  ISETP.LT.OR P4, PT, R35.reuse, 0x2, !P1 ;  /* 0x000000022300780c */ /* 0x040fe40004f81670 */
[C---:B------:R-:W-:Y:S02]  /*25b0*/  ISETP.LT.OR P2, PT, R35.reuse, 0x1, !P0 ;  /* 0x000000012300780c */ /* 0x040fe40004741670 */
[----:B------:R-:W-:-:S07]  /*25c0*/  ISETP.LT.OR P5, PT, R35, 0x9, !P0 ;  /* 0x000000092300780c */ /* 0x000fce00047a1670 */
[-C--:B------:R-:W-:Y:S02]  /*25d0*/  @!P3 IMAD R3, R24, R23.reuse, RZ ;  /* 0x000000171803b224 */ /* 0x080fe400078e02ff */
[-C--:B------:R-:W-:Y:S02]  /*25e0*/  @!P4 IMAD R25, R25, R23.reuse, RZ ;  /* 0x000000171919c224 */ /* 0x080fe400078e02ff */
[----:B------:R-:W-:Y:S01]  /*25f0*/  @!P2 IMAD R5, R26, R23, RZ ;  /* 0x000000171a05a224 */ /* 0x000fe200078e02ff */
[----:B------:R0:W-:Y:S01]  /*2600*/  @!P3 STG.E.U8 desc[UR36][R8.64], R3 ;  /* 0x000000030800b986 */ /* 0x0001e2000c101124 */
[C---:B------:R-:W-:Y:S02]  /*2610*/  ISETP.LT.OR P3, PT, R35.reuse, 0x9, !P1 ;  /* 0x000000092300780c */ /* 0x040fe40004f61670 */
[C---:B------:R-:W-:Y:S01]  /*2620*/  ISETP.LT.OR P1, PT, R35.reuse, 0xa, !P1 ;  /* 0x0000000a2300780c */ /* 0x040fe20004f21670 */
[----:B------:R1:W-:Y:S01]  /*2630*/  @!P4 STG.E.U8 desc[UR36][R8.64+0x1], R25 ;  /* 0x000001190800c986 */ /* 0x0003e2000c101124 */
[----:B------:R-:W-:-:S02]  /*2640*/  ISETP.LT.OR P4, PT, R35, 0x2, !P0 ;  /* 0x000000022300780c */ /* 0x000fc40004781670 */
[----:B------:R-:W-:Y:S01]  /*2650*/  ISETP.LT.OR P0, PT, R35, 0xa, !P0 ;  /* 0x0000000a2300780c */ /* 0x000fe20004701670 */
[----:B------:R1:W-:Y:S01]  /*2660*/  @!P2 STG.E.U8 desc[UR36][R10.64], R5 ;  /* 0x000000050a00a986 */ /* 0x0003e2000c101124 */
[----:B0-----:R-:W-:-:S05]  /*2670*/  @!P5 IMAD R3, R30, R23, RZ ;  /* 0x000000171e03d224 */ /* 0x001fca00078e02ff */
[-C--:B------:R-:W-:Y:S02]  /*2680*/  @!P3 IMAD R7, R28, R23.reuse, RZ ;  /* 0x000000171c07b224 */ /* 0x080fe400078e02ff */
[-C--:B------:R-:W-:Y:S02]  /*2690*/  @!P1 IMAD R29, R29, R23.reuse, RZ ;  /* 0x000000171d1d9224 */ /* 0x080fe400078e02ff */
[-C--:B------:R-:W-:Y:S02]  /*26a0*/  @!P4 IMAD R27, R27, R23.reuse, RZ ;  /* 0x000000171b1bc224 */ /* 0x080fe400078e02ff */
[----:B------:R-:W-:-:S03]  /*26b0*/  @!P0 IMAD R31, R31, R23, RZ ;  /* 0x000000171f1f8224 */ /* 0x000fc600078e02ff */
[----:B------:R1:W-:Y:S04]  /*26c0*/  @!P4 STG.E.U8 desc[UR36][R10.64+0x1], R27 ;  /* 0x0000011b0a00c986 */ /* 0x0003e8000c101124 */
[----:B------:R1:W-:Y:S04]  /*26d0*/  @!P3 STG.E.U8 desc[UR36][R8.64+0x8], R7 ;  /* 0x000008070800b986 */ /* 0x0003e8000c101124 */
[----:B------:R1:W-:Y:S04]  /*26e0*/  @!P1 STG.E.U8 desc[UR36][R8.64+0x9], R29 ;  /* 0x0000091d08009986 */ /* 0x0003e8000c101124 */
[----:B------:R1:W-:Y:S04]  /*26f0*/  @!P5 STG.E.U8 desc[UR36][R10.64+0x8], R3 ;  /* 0x000008030a00d986 */ /* 0x0003e8000c101124 */
[----:B------:R1:W-:Y:S02]  /*2700*/  @!P0 STG.E.U8 desc[UR36][R10.64+0x9], R31 ;  /* 0x0000091f0a008986 */ /* 0x0003e4000c101124 */
.L_x_47:
[----:B------:R-:W-:Y:S05]  /*2710*/  BSYNC B0 ;  /* 0x0000000000007941 */ /* 0x000fea0003800000 */
.L_x_29:
[----:B------:R-:W-:Y:S01]  /*2720*/  ULDC UR4, c[0x0][0xc] ;  /* 0x0000030000047ab9 */ /* 0x000fe20000000800 */
[----:B------:R-:W-:Y:S01]  /*2730*/  ULDC UR5, c[0x0][0x10] ;  /* 0x0000040000057ab9 */ /* 0x000fe20000000800 */
[----:B-1--4-:R-:W1:Y:S01]  /*2740*/  LDC R3, c[0x0][0x14] ;  /* 0x00000500ff037b82 */ /* 0x012e620000000800 */
[----:B------:R-:W-:Y:S01]  /*2750*/  UIMAD.WIDE.U32 UR4, UR4, UR5, URZ ;  /* 0x00000005040472a5 */ /* 0x000fe2000f8e003f */
[----:B------:R-:W-:Y:S01]  /*2760*/  PRMT R0, RZ, 0x7610, R0 ;  /* 0x00007610ff007816 */ /* 0x000fe20000000000 */
[----:B------:R-:W-:Y:S02]  /*2770*/  IMAD.MOV.U32 R35, RZ, RZ, -0x1 ;  /* 0xffffffffff237424 */ /* 0x000fe400078e00ff */
[----:B------:R-:W-:Y:S02]  /*2780*/  IMAD.MOV.U32 R37, RZ, RZ, -0x1 ;  /* 0xffffffffff257424 */ /* 0x000fe400078e00ff */
[----:B-1----:R-:W-:-:S04]  /*2790*/  IMAD.WIDE.U32 R16, R3, UR4, R16 ;  /* 0x0000000403107c25 */ /* 0x002fc8000f8e0010 */
[----:B------:R-:W-:Y:S01]  /*27a0*/  IMAD R3, R3, UR5, RZ ;  /* 0x0000000503037c24 */ /* 0x000fe2000f8e02ff */
[----:B------:R-:W-:Y:S02]  /*27b0*/  ULDC.64 UR4, c[0x0][0x650] ;  /* 0x0001940000047ab9 */ /* 0x000fe40000000a00 */
[----:B------:R-:W-:Y:S01]  /*27c0*/  ISETP.GE.U32.AND P0, PT, R16, UR4, PT ;  /* 0x0000000410007c0c */ /* 0x000fe2000bf06070 */
[----:B------:R-:W-:-:S05]  /*27d0*/  IMAD.IADD R17, R17, 0x1, R3 ;  /* 0x0000000111117824 */ /* 0x000fca00078e0203 */
[----:B------:R-:W-:-:S13]  /*27e0*/  ISETP.GE.U32.AND.EX P0, PT, R17, UR5, PT, P0 ;  /* 0x0000000511007c0c */ /* 0x000fda000bf06100 */
[----:B------:R-:W-:Y:S05]  /*27f0*/  @P0 BRA `(.L_x_48) ;  /* 0x0000000400640947 */ /* 0x000fea0003800000 */
[----:B0-----:R-:W0:Y:S01]  /*2800*/  S2R R10, SR_CTAID.X ;  /* 0x00000000000a7919 */ /* 0x001e220000002500 */
[----:B---3--:R-:W1:Y:S01]  /*2810*/  LDC.64 R8, c[0x0][0x628] ;  /* 0x00018a00ff087b82 */ /* 0x008e620000000a00 */
[----:B------:R-:W-:Y:S01]  /*2820*/  ULDC UR4, c[0x0][0x150] ;  /* 0x0000540000047ab9 */ /* 0x000fe20000000800 */
[----:B------:R-:W-:Y:S01]  /*2830*/  IMAD.MOV.U32 R6, RZ, RZ, R16 ;  /* 0x000000ffff067224 */ /* 0x000fe200078e0010 */
[----:B------:R-:W3:Y:S01]  /*2840*/  S2R R20, SR_CTAID.Y ;  /* 0x0000000000147919 */ /* 0x000ee20000002600 */
[----:B------:R-:W-:-:S04]  /*2850*/  IMAD.MOV.U32 R7, RZ, RZ, R17 ;  /* 0x000000ffff077224 */ /* 0x000fc800078e0011 */
[----:B------:R-:W4:Y:S08]  /*2860*/  LDC R15, c[0x0][0x144] ;  /* 0x00005100ff0f7b82 */ /* 0x000f300000000800 */
[----:B------:R-:W2:Y:S08]  /*2870*/  LDC R0, c[0x0][0x630] ;  /* 0x00018c00ff007b82 */ /* 0x000eb00000000800 */
[----:B------:R-:W2:Y:S01]  /*2880*/  LDC.64 R12, c[0x0][0x620] ;  /* 0x00018800ff0c7b82 */ /* 0x000ea20000000a00 */
[----:B-1----:R-:W-:-:S04]  /*2890*/  ISETP.NE.U32.AND P0, PT, R8, RZ, PT ;  /* 0x000000ff0800720c */ /* 0x002fc80003f05070 */
[----:B------:R-:W-:Y:S02]  /*28a0*/  ISETP.NE.AND.EX P0, PT, R9, RZ, PT, P0 ;  /* 0x000000ff0900720c */ /* 0x000fe40003f05300 */
[----:B0-----:R-:W-:-:S05]  /*28b0*/  I2FP.F32.U32 R2, R10 ;  /* 0x0000000a00027245 */ /* 0x001fca0000201000 */
[----:B------:R-:W-:-:S04]  /*28c0*/  FMUL R2, R2, UR4 ;  /* 0x0000000402027c20 */ /* 0x000fc80008400000 */
[----:B------:R0:W1:Y:S02]  /*28d0*/  F2I.U32.TRUNC.NTZ R14, R2 ;  /* 0x00000002000e7305 */ /* 0x000064000020f000 */
[----:B---34-:R-:W-:Y:S05]  /*28e0*/  @!P0 BRA `(.L_x_49) ;  /* 0x0000000000288947 */ /* 0x018fea0003800000 */
[----:B------:R-:W3:Y:S02]  /*28f0*/  LDC R3, c[0x0][0x634] ;  /* 0x00018d00ff037b82 */ /* 0x000ee40000000800 */
[----:B---3--:R-:W-:-:S05]  /*2900*/  IADD3 R7, P0, R16, R3, RZ ;  /* 0x0000000310077210 */ /* 0x008fca0007f1e0ff */
[----:B------:R-:W-:-:S04]  /*2910*/  IMAD.X R11, RZ, RZ, R17, P0 ;  /* 0x000000ffff0b7224 */ /* 0x000fc800000e0611 */
[----:B0-----:R-:W-:-:S04]  /*2920*/  IMAD.WIDE.U32 R2, R11, R8, RZ ;  /* 0x000000080b027225 */ /* 0x001fc800078e00ff */
[----:B------:R-:W-:-:S04]  /*2930*/  IMAD.WIDE.U32 R4, P0, R7, R9, R2 ;  /* 0x0000000907047225 */ /* 0x000fc80007800002 */
[----:B------:R-:W-:-:S04]  /*2940*/  IMAD.WIDE.U32 R2, R7, R8, RZ ;  /* 0x0000000807027225 */ /* 0x000fc800078e00ff */
[----:B------:R-:W-:Y:S01]  /*2950*/  IMAD.X R7, RZ, RZ, RZ, P0 ;  /* 0x000000ffff077224 */ /* 0x000fe200000e06ff */
[----:B------:R-:W-:Y:S01]  /*2960*/  IADD3 RZ, P0, R3, R4, RZ ;  /* 0x0000000403ff7210 */ /* 0x000fe20007f1e0ff */
[----:B------:R-:W-:-:S04]  /*2970*/  IMAD.MOV.U32 R6, RZ, RZ, R5 ;  /* 0x000000ffff067224 */ /* 0x000fc800078e0005 */
[----:B------:R-:W-:-:S08]  /*2980*/  IMAD.WIDE.U32.X R6, R11, R9, R6, P0 ;  /* 0x000000090b067225 */ /* 0x000fd000000e0406 */
.L_x_49:
[----:B------:R-:W3:Y:S01]  /*2990*/  LDC.64 R26, c[0x0][0x640] ;  /* 0x00019000ff1a7b82 */ /* 0x000ee20000000a00 */
[-CC-:B--2---:R-:W-:Y:S01]  /*29a0*/  SHF.R.U64 R37, R6, R0.reuse, R7.reuse ;  /* 0x0000000006257219 */ /* 0x184fe20000001207 */
[----:B-1----:R-:W-:Y:S01]  /*29b0*/  IMAD.MOV R14, RZ, RZ, -R14 ;  /* 0x000000ffff0e7224 */ /* 0x002fe200078e0a0e */
[----:B------:R-:W-:Y:S01]  /*29c0*/  SHF.R.U32.HI R0, RZ, R0, R7 ;  /* 0x00000000ff007219 */ /* 0x000fe20000011607 */
[----:B------:R-:W-:Y:S01]  /*29d0*/  ULDC UR4, c[0x0][0x154] ;  /* 0x0000550000047ab9 */ /* 0x000fe20000000800 */
[----:B------:R-:W-:Y:S01]  /*29e0*/  IADD3 R5, P0, RZ, -R37, RZ ;  /* 0x80000025ff057210 */ /* 0x000fe20007f1e0ff */
[----:B------:R-:W-:Y:S02]  /*29f0*/  IMAD R15, R15, R14, R10 ;  /* 0x0000000e0f0f7224 */ /* 0x000fe400078e020a */
[----:B------:R-:W1:Y:S01]  /*2a00*/  LDC R4, c[0x0][0x618] ;  /* 0x00018600ff047b82 */ /* 0x000e620000000800 */
[----:B------:R-:W-:Y:S02]  /*2a10*/  IMAD.MOV.U32 R7, RZ, RZ, 0x1 ;  /* 0x00000001ff077424 */ /* 0x000fe400078e00ff */
[----:B------:R-:W-:-:S04]  /*2a20*/  IMAD.X R3, RZ, RZ, ~R0, P0 ;  /* 0x000000ffff037224 */ /* 0x000fc800000e0e00 */
[-C--:B------:R-:W-:Y:S01]  /*2a30*/  IMAD R0, R3, R12.reuse, RZ ;  /* 0x0000000c03007224 */ /* 0x080fe200078e02ff */
[----:B------:R-:W2:Y:S01]  /*2a40*/  LDC R6, c[0x0][0x608] ;  /* 0x00018200ff067b82 */ /* 0x000ea20000000800 */
[----:B0-----:R-:W-:-:S04]  /*2a50*/  IMAD.WIDE.U32 R2, R5, R12, R16 ;  /* 0x0000000c05027225 */ /* 0x001fc800078e0010 */
[----:B------:R-:W-:Y:S01]  /*2a60*/  IMAD R5, R5, R13, R0 ;  /* 0x0000000d05057224 */ /* 0x000fe200078e0200 */
[----:B------:R-:W-:Y:S02]  /*2a70*/  I2FP.F32.U32 R0, R20 ;  /* 0x0000001400007245 */ /* 0x000fe40000201000 */
[----:B------:R-:W0:Y:S01]  /*2a80*/  LDC R24, c[0x0][0x658] ;  /* 0x00019600ff187b82 */ /* 0x000e220000000800 */
[----:B------:R-:W-:Y:S01]  /*2a90*/  IMAD.IADD R3, R3, 0x1, R5 ;  /* 0x0000000103037824 */ /* 0x000fe200078e0205 */
[----:B---3--:R-:W-:Y:S01]  /*2aa0*/  ISETP.NE.U32.AND P0, PT, R26, RZ, PT ;  /* 0x000000ff1a00720c */ /* 0x008fe20003f05070 */
[----:B------:R-:W-:Y:S01]  /*2ab0*/  FMUL R0, R0, UR4 ;  /* 0x0000000400007c20 */ /* 0x000fe20008400000 */
[----:B------:R-:W-:Y:S02]  /*2ac0*/  IMAD.MOV.U32 R5, RZ, RZ, -0x1 ;  /* 0xffffffffff057424 */ /* 0x000fe400078e00ff */
[----:B------:R-:W-:Y:S01]  /*2ad0*/  ISETP.NE.AND.EX P0, PT, R27, RZ, PT, P0 ;  /* 0x000000ff1b00720c */ /* 0x000fe20003f05300 */
[----:B------:R3:W4:Y:S01]  /*2ae0*/  F2I.U32.TRUNC.NTZ R12, R0 ;  /* 0x00000000000c7305 */ /* 0x000722000020f000 */
[----:B------:R-:W3:Y:S01]  /*2af0*/  LDC R13, c[0x0][0x148] ;  /* 0x00005200ff0d7b82 */ /* 0x000ee20000000800 */
[----:B-1----:R-:W-:-:S02]  /*2b00*/  SHF.R.U64 R10, R2, R4, R3 ;  /* 0x00000004020a7219 */ /* 0x002fc40000001203 */
[----:B------:R-:W-:-:S05]  /*2b10*/  SHF.R.U32.HI R3, RZ, R4, R3 ;  /* 0x00000004ff037219 */ /* 0x000fca0000011603 */
[----:B------:R-:W1:Y:S01]  /*2b20*/  LDC R14, c[0x0][0x600] ;  /* 0x00018000ff0e7b82 */ /* 0x000e620000000800 */
[-CC-:B--2---:R-:W-:Y:S02]  /*2b30*/  SHF.R.U64 R8, R10, R6.reuse, R3.reuse ;  /* 0x000000060a087219 */ /* 0x184fe40000001203 */
[----:B------:R-:W-:-:S05]  /*2b40*/  SHF.R.U32.HI R3, RZ, R6, R3 ;  /* 0x00000006ff037219 */ /* 0x000fca0000011603 */
[----:B------:R-:W2:Y:S01]  /*2b50*/  LDC R25, c[0x0][0x648] ;  /* 0x00019200ff197b82 */ /* 0x000ea20000000800 */
[-CC-:B0-----:R-:W-:Y:S02]  /*2b60*/  SHF.R.U64 R11, R8, R24.reuse, R3.reuse ;  /* 0x00000018080b7219 */ /* 0x181fe40000001203 */
[-C--:B------:R-:W-:Y:S02]  /*2b70*/  SHF.L.U32 R5, R5, R24.reuse, RZ ;  /* 0x0000001805057219 */ /* 0x080fe400000006ff */
[-C--:B------:R-:W-:Y:S01]  /*2b80*/  SHF.R.U32.HI R3, RZ, R24.reuse, R3 ;  /* 0x00000018ff037219 */ /* 0x080fe20000011603 */
[----:B------:R-:W-:Y:S01]  /*2b90*/  IMAD.MOV.U32 R2, RZ, RZ, R11 ;  /* 0x000000ffff027224 */ /* 0x000fe200078e000b */
[----:B------:R-:W-:Y:S01]  /*2ba0*/  SHF.L.U32 R34, R7, R24, RZ ;  /* 0x0000001807227219 */ /* 0x000fe200000006ff */
[----:B------:R-:W0:Y:S01]  /*2bb0*/  LDC R28, c[0x0][0x638] ;  /* 0x00018e00ff1c7b82 */ /* 0x000e220000000800 */
[----:B------:R-:W-:-:S07]  /*2bc0*/  LOP3.LUT R21, RZ, R5, RZ, 0x33, !PT ;  /* 0x00000005ff157212 */ /* 0x000fce00078e33ff */
[----:B------:R-:W0:Y:S01]  /*2bd0*/  LDC R29, c[0x0][0x610] ;  /* 0x00018400ff1d7b82 */ /* 0x000e220000000800 */
[----:B----4-:R-:W-:Y:S05]  /*2be0*/  @!P0 BRA `(.L_x_50) ;  /* 0x0000000000288947 */ /* 0x010fea0003800000 */
[----:B---3--:R-:W3:Y:S02]  /*2bf0*/  LDC R0, c[0x0][0x64c] ;  /* 0x00019300ff007b82 */ /* 0x008ee40000000800 */
        /* <DEDUP_REMOVED lines=9> */
.L_x_50:
[----:B------:R-:W-:Y:S01]  /*2c90*/  ISETP.NE.AND P0, PT, R19, 0x1, PT ;  /* 0x000000011300780c */ /* 0x000fe20003f05270 */
[----:B-1----:R-:W-:Y:S01]  /*2ca0*/  VIADD R5, R14, 0xffffffff ;  /* 0xffffffff0e057836 */ /* 0x002fe20000000000 */
[----:B--23--:R-:W-:Y:S01]  /*2cb0*/  SHF.R.U64 R0, R2, R25, R3 ;  /* 0x0000001902007219 */ /* 0x00cfe20000001203 */
[----:B------:R-:W-:Y:S01]  /*2cc0*/  IMAD.MOV R12, RZ, RZ, -R12 ;  /* 0x000000ffff0c7224 */ /* 0x000fe200078e0a0c */
[----:B------:R-:W-:-:S03]  /*2cd0*/  LOP3.LUT R3, R8, R21, RZ, 0xc0, !PT ;  /* 0x0000001508037212 */ /* 0x000fc600078ec0ff */
[----:B------:R-:W-:Y:S02]  /*2ce0*/  IMAD.MOV R2, RZ, RZ, -R0 ;  /* 0x000000ffff027224 */ /* 0x000fe400078e0a00 */
[----:B------:R-:W-:Y:S01]  /*2cf0*/  IMAD R34, R34, R0, R3 ;  /* 0x0000000022227224 */ /* 0x000fe200078e0203 */
[----:B------:R-:W-:Y:S01]  /*2d00*/  LOP3.LUT R3, R10, R5, RZ, 0xc0, !PT ;  /* 0x000000050a037212 */ /* 0x000fe200078ec0ff */
[----:B0-----:R-:W-:Y:S02]  /*2d10*/  IMAD R0, R2, R28, R11 ;  /* 0x0000001c02007224 */ /* 0x001fe400078e020b */
[----:B------:R-:W-:Y:S02]  /*2d20*/  @P0 IMAD R15, R13, R12, R20 ;  /* 0x0000000c0d0f0224 */ /* 0x000fe400078e0214 */
[----:B------:R-:W-:Y:S02]  /*2d30*/  IMAD R3, R0, R14, R3 ;  /* 0x0000000e00037224 */ /* 0x000fe400078e0203 */
[----:B------:R-:W-:-:S02]  /*2d40*/  IMAD R34, R34, R29, R15 ;  /* 0x0000001d22227224 */ /* 0x000fc400078e020f */
[----:B------:R-:W-:-:S03]  /*2d50*/  IMAD.MOV.U32 R2, RZ, RZ, 0x1 ;  /* 0x00000001ff027424 */ /* 0x000fc600078e00ff */
[----:B------:R-:W-:Y:S02]  /*2d60*/  SEL R35, R3, R34, !P0 ;  /* 0x0000002203237207 */ /* 0x000fe40004000000 */
[----:B------:R-:W-:Y:S02]  /*2d70*/  PRMT R0, R2, 0x7610, R0 ;  /* 0x0000761002007816 */ /* 0x000fe40000000000 */
[----:B------:R-:W-:-:S07]  /*2d80*/  SEL R34, R34, R3, !P0 ;  /* 0x0000000322227207 */ /* 0x000fce0004000000 */
.L_x_48:
[----:B------:R-:W-:-:S13]  /*2d90*/  LOP3.LUT P0, RZ, R0, 0xff, RZ, 0xc0, !PT ;  /* 0x000000ff00ff7812 */ /* 0x000fda000780c0ff */
[----:B------:R-:W-:Y:S05]  /*2da0*/  @P0 BRA `(.L_x_51) ;  /* 0xffffffe000b00947 */ /* 0x000fea000383ffff */
[----:B------:R-:W-:Y:S05]  /*2db0*/  EXIT ;  /* 0x000000000000794d */ /* 0x000fea0003800000 */
.L_x_4:
[----:B0-----:R-:W-:Y:S01]  /*2dc0*/  ULDC.64 UR4, c[0x0][0x650] ;  /* 0x0001940000047ab9 */ /* 0x001fe20000000a00 */
        /* <DEDUP_REMOVED lines=25> */
.L_x_53:
[-CC-:B------:R-:W-:Y:S01]  /*2f60*/  SHF.R.U64 R13, R10, R14.reuse, R11.reuse ;  /* 0x0000000e0a0d7219 */ /* 0x180fe2000000120b */
[----:B------:R-:W0:Y:S01]  /*2f70*/  LDC R12, c[0x0][0x618] ;  /* 0x00018600ff0c7b82 */ /* 0x000e220000000800 */
[----:B------:R-:W-:Y:S01]  /*2f80*/  SHF.R.U32.HI R3, RZ, R14, R11 ;  /* 0x0000000eff037219 */ /* 0x000fe2000001160b */
[----:B------:R-:W-:Y:S01]  /*2f90*/  ULDC UR4, c[0x0][0x150] ;  /* 0x0000540000047ab9 */ /* 0x000fe20000000800 */
[----:B------:R-:W-:Y:S02]  /*2fa0*/  IADD3 R5, P0, RZ, -R13, RZ ;  /* 0x8000000dff057210 */ /* 0x000fe40007f1e0ff */
[----:B------:R-:W-:-:S03]  /*2fb0*/  I2FP.F32.U32 R6, R2 ;  /* 0x0000000200067245 */ /* 0x000fc60000201000 */
[----:B------:R-:W1:Y:S01]  /*2fc0*/  LDC.64 R26, c[0x0][0x640] ;  /* 0x00019000ff1a7b82 */ /* 0x000e620000000a00 */
[----:B------:R-:W-:Y:S02]  /*2fd0*/  IMAD.X R3, RZ, RZ, ~R3, P0 ;  /* 0x000000ffff037224 */ /* 0x000fe400000e0e03 */
[----:B------:R-:W-:Y:S01]  /*2fe0*/  FMUL R9, R6, UR4 ;  /* 0x0000000406097c20 */ /* 0x000fe20008400000 */
[----:B------:R-:W-:Y:S01]  /*2ff0*/  IMAD.WIDE.U32 R6, R5, R20, R16 ;  /* 0x0000001405067225 */ /* 0x000fe200078e0010 */
[----:B------:R-:W-:-:S03]  /*3000*/  ULDC UR4, c[0x0][0x154] ;  /* 0x0000550000047ab9 */ /* 0x000fc60000000800 */
[----:B------:R-:W-:Y:S01]  /*3010*/  IMAD R8, R3, R20, RZ ;  /* 0x0000001403087224 */ /* 0x000fe200078e02ff */
[----:B------:R-:W2:Y:S01]  /*3020*/  LDC R11, c[0x0][0x144] ;  /* 0x00005100ff0b7b82 */ /* 0x000ea20000000800 */
[----:B------:R-:W3:Y:S02]  /*3030*/  F2I.U32.TRUNC.NTZ R9, R9 ;  /* 0x0000000900097305 */ /* 0x000ee4000020f000 */
[----:B------:R-:W-:Y:S02]  /*3040*/  IMAD R3, R5, R21, R8 ;  /* 0x0000001505037224 */ /* 0x000fe400078e0208 */
[----:B------:R-:W-:Y:S02]  /*3050*/  IMAD.MOV.U32 R8, RZ, RZ, 0x1 ;  /* 0x00000001ff087424 */ /* 0x000fe400078e00ff */
[----:B------:R-:W-:Y:S01]  /*3060*/  IMAD.IADD R3, R7, 0x1, R3 ;  /* 0x0000000107037824 */ /* 0x000fe200078e0203 */
[----:B------:R-:W4:Y:S04]  /*3070*/  LDC R14, c[0x0][0x608] ;  /* 0x00018200ff0e7b82 */ /* 0x000f280000000800 */
[----:B0-----:R-:W-:-:S02]  /*3080*/  SHF.R.U64 R10, R6, R12, R3 ;  /* 0x0000000c060a7219 */ /* 0x001fc40000001203 */
[----:B------:R-:W-:Y:S02]  /*3090*/  I2FP.F32.U32 R6, R4 ;  /* 0x0000000400067245 */ /* 0x000fe40000201000 */
[----:B------:R-:W0:Y:S01]  /*30a0*/  LDC R23, c[0x0][0x658] ;  /* 0x00019600ff177b82 */ /* 0x000e220000000800 */
[----:B-1----:R-:W-:Y:S01]  /*30b0*/  ISETP.NE.U32.AND P0, PT, R26, RZ, PT ;  /* 0x000000ff1a00720c */ /* 0x002fe20003f05070 */
[----:B---3--:R-:W-:Y:S01]  /*30c0*/  IMAD.MOV R5, RZ, RZ, -R9 ;  /* 0x000000ffff057224 */ /* 0x008fe200078e0a09 */
[----:B------:R-:W-:Y:S01]  /*30d0*/  SHF.R.U32.HI R3, RZ, R12, R3 ;  /* 0x0000000cff037219 */ /* 0x000fe20000011603 */
[----:B------:R-:W-:Y:S01]  /*30e0*/  FMUL R6, R6, UR4 ;  /* 0x0000000406067c20 */ /* 0x000fe20008400000 */
[----:B------:R-:W-:Y:S01]  /*30f0*/  ISETP.NE.AND.EX P0, PT, R27, RZ, PT, P0 ;  /* 0x000000ff1b00720c */ /* 0x000fe20003f05300 */
[----:B------:R-:W-:Y:S02]  /*3100*/  IMAD.MOV.U32 R12, RZ, RZ, -0x1 ;  /* 0xffffffffff0c7424 */ /* 0x000fe400078e00ff */
[----:B------:R-:W1:Y:S01]  /*3110*/  LDC R21, c[0x0][0x148] ;  /* 0x00005200ff157b82 */ /* 0x000e620000000800 */
[----:B--2---:R-:W-:-:S07]  /*3120*/  IMAD R24, R11, R5, R2 ;  /* 0x000000050b187224 */ /* 0x004fce00078e0202 */
[----:B------:R-:W2:Y:S01]  /*3130*/  LDC R20, c[0x0][0x600] ;  /* 0x00018000ff147b82 */ /* 0x000ea20000000800 */
[-CC-:B----4-:R-:W-:Y:S02]  /*3140*/  SHF.R.U64 R15, R10, R14.reuse, R3.reuse ;  /* 0x0000000e0a0f7219 */ /* 0x190fe40000001203 */
[----:B------:R-:W-:Y:S02]  /*3150*/  SHF.R.U32.HI R2, RZ, R14, R3 ;  /* 0x0000000eff027219 */ /* 0x000fe40000011603 */
[----:B------:R3:W4:Y:S03]  /*3160*/  F2I.U32.TRUNC.NTZ R14, R6 ;  /* 0x00000006000e7305 */ /* 0x000726000020f000 */
[----:B------:R-:W1:Y:S01]  /*3170*/  LDC R25, c[0x0][0x648] ;  /* 0x00019200ff197b82 */ /* 0x000e620000000800 */
[-C--:B0-----:R-:W-:Y:S02]  /*3180*/  SHF.L.U32 R5, R12, R23.reuse, RZ ;  /* 0x000000170c057219 */ /* 0x081fe400000006ff */
[----:B------:R-:W-:-:S02]  /*3190*/  SHF.R.U64 R12, R15, R23, R2 ;  /* 0x000000170f0c7219 */ /* 0x000fc40000001202 */
[-C--:B------:R-:W-:Y:S02]  /*31a0*/  SHF.R.U32.HI R3, RZ, R23.reuse, R2 ;  /* 0x00000017ff037219 */ /* 0x080fe40000011602 */
[----:B------:R-:W-:Y:S01]  /*31b0*/  SHF.L.U32 R23, R8, R23, RZ ;  /* 0x0000001708177219 */ /* 0x000fe200000006ff */
[----:B------:R-:W0:Y:S01]  /*31c0*/  LDC R28, c[0x0][0x638] ;  /* 0x00018e00ff1c7b82 */ /* 0x000e220000000800 */
[----:B------:R-:W-:Y:S01]  /*31d0*/  LOP3.LUT R30, RZ, R5, RZ, 0x33, !PT ;  /* 0x00000005ff1e7212 */ /* 0x000fe200078e33ff */
[----:B------:R-:W-:-:S06]  /*31e0*/  IMAD.MOV.U32 R2, RZ, RZ, R12 ;  /* 0x000000ffff027224 */ /* 0x000fcc00078e000c */
[----:B------:R-:W0:Y:S01]  /*31f0*/  LDC R29, c[0x0][0x610] ;  /* 0x00018400ff1d7b82 */ /* 0x000e220000000800 */
[----:B---34-:R-:W-:Y:S05]  /*3200*/  @!P0 BRA `(.L_x_54) ;  /* 0x0000000000288947 */ /* 0x018fea0003800000 */
        /* <DEDUP_REMOVED lines=10> */
.L_x_54:
[----:B------:R-:W-:Y:S01]  /*32b0*/  ISETP.NE.AND P0, PT, R19, 0x1, PT ;  /* 0x000000011300780c */ /* 0x000fe20003f05270 */
[----:B--2---:R-:W-:Y:S01]  /*32c0*/  VIADD R9, R20, 0xffffffff ;  /* 0xffffffff14097836 */ /* 0x004fe20000000000 */
[----:B-1----:R-:W-:Y:S01]  /*32d0*/  SHF.R.U64 R3, R2, R25, R3 ;  /* 0x0000001902037219 */ /* 0x002fe20000001203 */
[----:B------:R-:W-:Y:S01]  /*32e0*/  IMAD.MOV R14, RZ, RZ, -R14 ;  /* 0x000000ffff0e7224 */ /* 0x000fe200078e0a0e */
[----:B------:R-:W-:Y:S01]  /*32f0*/  LOP3.LUT R2, R15, R30, RZ, 0xc0, !PT ;  /* 0x0000001e0f027212 */ /* 0x000fe200078ec0ff */
[----:B------:R-:W-:Y:S02]  /*3300*/  IMAD.MOV.U32 R6, RZ, RZ, R13 ;  /* 0x000000ffff067224 */ /* 0x000fe400078e000d */
[----:B------:R-:W-:Y:S02]  /*3310*/  IMAD.MOV R5, RZ, RZ, -R3 ;  /* 0x000000ffff057224 */ /* 0x000fe400078e0a03 */
[----:B------:R-:W-:Y:S01]  /*3320*/  IMAD R7, R23, R3, R2 ;  /* 0x0000000317077224 */ /* 0x000fe200078e0202 */
[----:B------:R-:W-:Y:S01]  /*3330*/  LOP3.LUT R3, R10, R9, RZ, 0xc0, !PT ;  /* 0x000000090a037212 */ /* 0x000fe200078ec0ff */
[----:B0-----:R-:W-:-:S02]  /*3340*/  IMAD R2, R5, R28, R12 ;  /* 0x0000001c05027224 */ /* 0x001fc400078e020c */
[----:B------:R-:W-:Y:S02]  /*3350*/  @P0 IMAD R24, R21, R14, R4 ;  /* 0x0000000e15180224 */ /* 0x000fe400078e0204 */
[----:B------:R-:W-:Y:S02]  /*3360*/  IMAD R2, R2, R20, R3 ;  /* 0x0000001402027224 */ /* 0x000fe400078e0203 */
[----:B------:R-:W-:Y:S02]  /*3370*/  IMAD R7, R7, R29, R24 ;  /* 0x0000001d07077224 */ /* 0x000fe400078e0218 */
[----:B------:R-:W-:-:S03]  /*3380*/  IMAD.MOV.U32 R5, RZ, RZ, 0x1 ;  /* 0x00000001ff057424 */ /* 0x000fc600078e00ff */
[----:B------:R-:W-:Y:S02]  /*3390*/  SEL R12, R2, R7, !P0 ;  /* 0x00000007020c7207 */ /* 0x000fe40004000000 */
[----:B------:R-:W-:-:S07]  /*33a0*/  SEL R7, R7, R2, !P0 ;  /* 0x0000000207077207 */ /* 0x000fce0004000000 */
.L_x_52:
[----:B------:R-:W-:-:S08]  /*33b0*/  NOP ;  /* 0x0000000000007918 */ /* 0x000fd00000000000 */
[----:B------:R-:W0:-:S00]  /*33c0*/  USETMAXREG.DEALLOC.CTAPOOL 0x28 ;  /* 0x00000028000079c8 */ /* 0x000e0000080e0500 */
[----:B0-----:R-:W-:-:S13]  /*33d0*/  ISETP.NE.AND P0, PT, R0, RZ, PT ;  /* 0x000000ff0000720c */ /* 0x001fda0003f05270 */
[----:B------:R-:W-:Y:S05]  /*33e0*/  @P0 EXIT ;  /* 0x000000000000094d */ /* 0x000fea0003800000 */
[----:B------:R-:W-:Y:S01]  /*33f0*/  LOP3.LUT P0, RZ, R5, 0xff, RZ, 0xc0, !PT ;  /* 0x000000ff05ff7812 */ /* 0x000fe2000780c0ff */
[----:B------:R-:W-:Y:S02]  /*3400*/  IMAD.MOV.U32 R8, RZ, RZ, 0x1 ;  /* 0x00000001ff087424 */ /* 0x000fe400078e00ff */
[----:B------:R-:W-:-:S10]  /*3410*/  IMAD.MOV.U32 R9, RZ, RZ, RZ ;  /* 0x000000ffff097224 */ /* 0x000fd400078e00ff */
[----:B------:R-:W-:Y:S05]  /*3420*/  @!P0 BRA `(.L_x_55) ;  /* 0x0000000c00288947 */ /* 0x000fea0003800000 */
[----:B------:R-:W0:Y:S01]  /*3430*/  LDC R0, c[0x0][0x28c] ;  /* 0x0000a300ff007b82 */ /* 0x000e220000000800 */
[----:B------:R-:W-:Y:S01]  /*3440*/  ULDC UR5, c[0x0][0x658] ;  /* 0x0001960000057ab9 */ /* 0x000fe20000000800 */
[----:B------:R-:W-:Y:S01]  /*3450*/  UMOV UR6, 0xffffffff ;  /* 0xffffffff00067882 */ /* 0x000fe20000000000 */
[----:B------:R-:W-:Y:S01]  /*3460*/  UMOV UR8, 0x1 ;  /* 0x0000000100087882 */ /* 0x000fe20000000000 */
[----:B------:R-:W-:Y:S01]  /*3470*/  ULDC UR4, c[0x0][0xc] ;  /* 0x0000030000047ab9 */ /* 0x000fe20000000800 */
[----:B------:R-:W-:Y:S01]  /*3480*/  USHF.L.U32 UR7, UR6, UR5, URZ ;  /* 0x0000000506077299 */ /* 0x000fe2000800063f */
[C---:B------:R-:W-:Y:S01]  /*3490*/  LOP3.LUT P2, RZ, R22.reuse, 0x7f, RZ, 0xc0, !PT ;  /* 0x0000007f16ff7812 */ /* 0x040fe2000784c0ff */
[----:B------:R-:W-:Y:S01]  /*34a0*/  USHF.L.U32 UR17, UR8, UR5, URZ ;  /* 0x0000000508117299 */ /* 0x000fe2000800063f */
[----:B------:R-:W-:Y:S01]  /*34b0*/  LOP3.LUT P0, RZ, R22, 0x1f, RZ, 0xc0, !PT ;  /* 0x0000001f16ff7812 */ /* 0x000fe2000780c0ff */
[----:B------:R-:W-:Y:S01]  /*34c0*/  BSSY B0, `(.L_x_55) ;  /* 0x00000c0000007945 */ /* 0x000fe20003800000 */
[----:B------:R-:W-:Y:S01]  /*34d0*/  ULDC UR5, c[0x0][0x10] ;  /* 0x0000040000057ab9 */ /* 0x000fe20000000800 */
[----:B------:R-:W-:Y:S01]  /*34e0*/  ULDC UR6, c[0x0][0x14] ;  /* 0x0000050000067ab9 */ /* 0x000fe20000000800 */
[----:B------:R-:W-:Y:S01]  /*34f0*/  UIMAD.WIDE.U32 UR4, UR4, UR5, URZ ;  /* 0x00000005040472a5 */ /* 0x000fe2000f8e003f */
[----:B------:R-:W-:Y:S01]  /*3500*/  IMAD.MOV.U32 R10, RZ, RZ, 0x1 ;  /* 0x00000001ff0a7424 */ /* 0x000fe200078e00ff */
[----:B------:R-:W-:Y:S01]  /*3510*/  PLOP3.LUT P0, PT, P0, P2, PT, 0x8a, 0x0 ;  /* 0x000000000000781c */ /* 0x000fe20000705172 */
[----:B------:R-:W-:Y:S01]  /*3520*/  IMAD.MOV.U32 R8, RZ, RZ, 0x1 ;  /* 0x00000001ff087424 */ /* 0x000fe200078e00ff */
[----:B------:R-:W-:Y:S01]  /*3530*/  UIMAD.WIDE.U32 UR20, UR4, UR6, URZ ;  /* 0x00000006041472a5 */ /* 0x000fe2000f8e003f */
[----:B------:R-:W-:Y:S01]  /*3540*/  LOP3.LUT R11, R18, 0x2, RZ, 0xfc, !PT ;  /* 0x00000002120b7812 */ /* 0x000fe200078efcff */
[----:B------:R-:W-:Y:S01]  /*3550*/  UIMAD UR13, UR5, UR6, URZ ;  /* 0x00000006050d72a4 */ /* 0x000fe2000f8e023f */
[----:B------:R-:W-:Y:S01]  /*3560*/  IMAD.MOV.U32 R9, RZ, RZ, RZ ;  /* 0x000000ffff097224 */ /* 0x000fe200078e00ff */
[----:B------:R-:W-:-:S02]  /*3570*/  ULOP3.LUT UR16, URZ, UR7, URZ, 0x33, !UPT ;  /* 0x000000073f107292 */ /* 0x000fc4000f8e333f */
[----:B------:R-:W-:Y:S01]  /*3580*/  UIADD3 UR13, UR21, UR13, URZ ;  /* 0x0000000d150d7290 */ /* 0x000fe2000fffe03f */
[----:B0-----:R-:W-:Y:S01]  /*3590*/  VIADD R0, R0, 0x7f ;  /* 0x0000007f00007836 */ /* 0x001fe20000000000 */
[----:B------:R-:W-:-:S04]  /*35a0*/  ULDC.64 UR22, c[0x0][0x198] ;  /* 0x0000660000167ab9 */ /* 0x000fc80000000a00 */
[----:B------:R-:W-:-:S04]  /*35b0*/  SHF.R.S32.HI R3, RZ, 0x1f, R0 ;  /* 0x0000001fff037819 */ /* 0x000fc80000011400 */
[----:B------:R-:W-:-:S04]  /*35c0*/  LEA.HI R0, R3, R0, RZ, 0x7 ;  /* 0x0000000003007211 */ /* 0x000fc800078f38ff */
[----:B------:R-:W-:-:S07]  /*35d0*/  SHF.R.S32.HI R0, RZ, 0x7, R0 ;  /* 0x00000007ff007819 */ /* 0x000fce0000011400 */
.L_x_67:
[----:B------:R-:W-:-:S03]  /*35e0*/  UMOV UR4, 0xffffffff ;  /* 0xffffffff00047882 */ /* 0x000fc60000000000 */
[----:B------:R-:W-:Y:S05]  /*35f0*/  BRA.DIV UR4, `(.L_x_56) ;  /* 0x0000001204bc7947 */ /* 0x000fea000b800000 */
[----:B------:R-:W-:-:S13]  /*3600*/  ELECT P6, URZ, PT ;  /* 0x00000000003f782f */ /* 0x000fda00038c0000 */
.L_x_86:
[----:B------:R-:W0:Y:S01]  /*3610*/  LDC R2, c[0x0][0x28c] ;  /* 0x0000a300ff027b82 */ /* 0x000e220000000800 */
[----:B------:R-:W-:Y:S01]  /*3620*/  BSSY B1, `(.L_x_57) ;  /* 0x0000037000017945 */ /* 0x000fe20003800000 */
[----:B0-----:R-:W-:-:S13]  /*3630*/  ISETP.LT.OR P6, PT, R2, 0x1, !P6 ;  /* 0x000000010200780c */ /* 0x001fda00077c1670 */
[----:B------:R-:W-:Y:S05]  /*3640*/  @P6 BRA `(.L_x_58) ;  /* 0x0000000000d06947 */ /* 0x000fea0003800000 */
[----:B------:R-:W-:Y:S02]  /*3650*/  IMAD.SHL.U32 R12, R12, 0x10, RZ ;  /* 0x000000100c0c7824 */ /* 0x000fe400078e00ff */
[----:B------:R-:W-:Y:S02]  /*3660*/  IMAD.SHL.U32 R7, R7, 0x80, RZ ;  /* 0x0000008007077824 */ /* 0x000fe400078e00ff */
[----:B------:R-:W-:Y:S02]  /*3670*/  VIADD R15, R0, 0x1 ;  /* 0x00000001000f7836 */ /* 0x000fe40000000000 */
[----:B------:R-:W-:Y:S02]  /*3680*/  IMAD.MOV.U32 R20, RZ, RZ, RZ ;  /* 0x000000ffff147224 */ /* 0x000fe400078e00ff */
[----:B------:R-:W-:Y:S02]  /*3690*/  IMAD.MOV.U32 R2, RZ, RZ, R8 ;  /* 0x000000ffff027224 */ /* 0x000fe400078e0008 */
[----:B------:R-:W-:-:S07]  /*36a0*/  IMAD.MOV.U32 R3, RZ, RZ, R9 ;  /* 0x000000ffff037224 */ /* 0x000fce00078e0009 */
.L_x_62:
[----:B------:R-:W0:Y:S01]  /*36b0*/  S2R R5, SR_CgaCtaId ;  /* 0x0000000000057919 */ /* 0x000e220000008800 */
[----:B------:R-:W-:-:S04]  /*36c0*/  MOV R4, 0x400 ;  /* 0x0000040000047802 */ /* 0x000fc80000000f00 */
[----:B0-----:R-:W-:Y:S02]  /*36d0*/  LEA R14, R5, R4, 0x18 ;  /* 0x00000004050e7211 */ /* 0x001fe400078ec0ff */
[----:B------:R-:W-:Y:S01]  /*36e0*/  SHF.L.U32 R4, R2, 0x1f, RZ ;  /* 0x0000001f02047819 */ /* 0x000fe200000006ff */
[----:B------:R-:W0:Y:S02]  /*36f0*/  @!P2 LDC R5, c[0x0][0x500] ;  /* 0x00014000ff05ab82 */ /* 0x000e240000000800 */
[----:B------:R-:W-:-:S04]  /*3700*/  IMAD R13, R3, 0x8, R14 ;  /* 0x00000008030d7824 */ /* 0x000fc800078e020e */
[----:B------:R-:W1:Y:S02]  /*3710*/  SYNCS.PHASECHK.TRANS64.TRYWAIT P1, [R13+URZ+0x60], R4 ;  /* 0x000060040d0075a7 */ /* 0x000e64000802017f */
[----:B-1----:R-:W-:Y:S05]  /*3720*/  @!P1 BRA `(.L_x_59) ;  /* 0x0000001000909947 */ /* 0x002fea0003800000 */
.L_x_87:
[----:B-1----:R-:W-:Y:S01]  /*3730*/  PRMT R4, R11, 0x9910, RZ ;  /* 0x000099100b047816 */ /* 0x002fe200000000ff */
[----:B0-----:R0:W-:Y:S03]  /*3740*/  @!P2 SYNCS.ARRIVE.TRANS64 RZ, [R13+URZ], R5 ;  /* 0x000000050dffa9a7 */ /* 0x0011e6000800003f */
[----:B------:R-:W-:-:S13]  /*3750*/  ISETP.NE.AND P1, PT, R4, 0x2, PT ;  /* 0x000000020400780c */ /* 0x000fda0003f25270 */
[----:B0-----:R-:W-:Y:S05]  /*3760*/  @P1 BRA `(.L_x_60) ;  /* 0x0000000000041947 */ /* 0x001fea0003800000 */
[----:B------:R-:W-:Y:S01]  /*3770*/  BPT.TRAP 0x1 ;  /* 0x000000040000795c */ /* 0x000fe20000300000 */
.L_x_60:
[----:B------:R-:W-:Y:S05]  /*3780*/  @P0 BRA `(.L_x_61) ;  /* 0x0000000000040947 */ /* 0x000fea0003800000 */
[----:B------:R-:W-:Y:S01]  /*3790*/  BPT.TRAP 0x1 ;  /* 0x000000040000795c */ /* 0x000fe20000300000 */
.L_x_61:
[--C-:B------:R-:W-:Y:S01]  /*37a0*/  IMAD R4, R3, 0x4000, R14.reuse ;  /* 0x0000400003047824 */ /* 0x100fe200078e020e */
[----:B------:R-:W-:Y:S01]  /*37b0*/  R2UR UR9, R13 ;  /* 0x000000000d0972ca */ /* 0x000fe200000e0000 */
[----:B------:R-:W-:Y:S01]  /*37c0*/  IMAD R14, R3, 0x800, R14 ;  /* 0x00000800030e7824 */ /* 0x000fe200078e020e */
[----:B------:R-:W-:Y:S01]  /*37d0*/  UIADD3 UR4, UP0, UR22, 0xf0, URZ ;  /* 0x000000f016047890 */ /* 0x000fe2000ff1e03f */
[----:B------:R-:W-:Y:S01]  /*37e0*/  VIADD R15, R15, 0xffffffff ;  /* 0xffffffff0f0f7836 */ /* 0x000fe20000000000 */
[----:B------:R-:W-:Y:S01]  /*37f0*/  R2UR UR5, R4 ;  /* 0x00000000040572ca */ /* 0x000fe200000e0000 */
[----:B------:R-:W-:Y:S01]  /*3800*/  UIADD3 UR24, UP1, UR22, 0x1f0, URZ ;  /* 0x000001f016187890 */ /* 0x000fe2000ff3e03f */
[----:B------:R-:W-:Y:S01]  /*3810*/  R2UR UR8, R14 ;  /* 0x000000000e0872ca */ /* 0x000fe200000e0000 */
[----:B------:R-:W-:Y:S01]  /*3820*/  VIADD R3, R3, 0x1 ;  /* 0x0000000103037836 */ /* 0x000fe20000000000 */
[----:B------:R-:W-:Y:S01]  /*3830*/  R2UR UR11, R7 ;  /* 0x00000000070b72ca */ /* 0x000fe200000e0000 */
[----:B------:R-:W-:Y:S01]  /*3840*/  UIADD3.X UR25, URZ, UR23, URZ, UP1, !UPT ;  /* 0x000000173f197290 */ /* 0x000fe20008ffe43f */
[----:B------:R-:W-:Y:S01]  /*3850*/  R2UR UR10, R20 ;  /* 0x00000000140a72ca */ /* 0x000fe200000e0000 */
[----:B------:R-:W-:Y:S01]  /*3860*/  UMOV UR6, 0x0 ;  /* 0x0000000000067882 */ /* 0x000fe20000000000 */
[----:B------:R-:W-:Y:S01]  /*3870*/  R2UR UR12, R6 ;  /* 0x00000000060c72ca */ /* 0x000fe200000e0000 */
[----:B------:R-:W-:Y:S01]  /*3880*/  UMOV UR7, 0x10000000 ;  /* 0x1000000000077882 */ /* 0x000fe20000000000 */
[----:B------:R-:W-:Y:S01]  /*3890*/  R2UR UR18, R12 ;  /* 0x000000000c1272ca */ /* 0x000fe200000e0000 */
[----:B------:R-:W-:Y:S01]  /*38a0*/  VIADD R20, R20, 0x80 ;  /* 0x0000008014147836 */ /* 0x000fe20000000000 */
[----:B------:R-:W-:Y:S01]  /*38b0*/  ISETP.GT.AND P3, PT, R15, 0x1, PT ;  /* 0x000000010f00780c */ /* 0x000fe20003f64270 */
[----:B------:R-:W-:Y:S01]  /*38c0*/  UIADD3 UR14, UR5, 0x180, URZ ;  /* 0x00000180050e7890 */ /* 0x000fe2000fffe03f */
[----:B------:R-:W-:Y:S01]  /*38d0*/  ISETP.NE.AND P1, PT, R3, 0xc, PT ;  /* 0x0000000c0300780c */ /* 0x000fe20003f25270 */
[----:B------:R-:W-:-:S02]  /*38e0*/  UIADD3.X UR5, URZ, UR23, URZ, UP0, !UPT ;  /* 0x000000173f057290 */ /* 0x000fc400087fe43f */
[----:B------:R-:W-:Y:S01]  /*38f0*/  UIADD3 UR15, UR8, 0x30180, URZ ;  /* 0x00030180080f7890 */ /* 0x000fe2000fffe03f */
[----:B------:R-:W-:Y:S02]  /*3900*/  SEL R5, RZ, 0x1, P1 ;  /* 0x00000001ff057807 */ /* 0x000fe40000800000 */
[----:B------:R-:W-:Y:S01]  /*3910*/  UMOV UR8, UR14 ;  /* 0x0000000e00087c82 */ /* 0x000fe20008000000 */
[----:B------:R-:W-:Y:S02]  /*3920*/  SEL R3, R3, RZ, P1 ;  /* 0x000000ff03037207 */ /* 0x000fe40000800000 */
[----:B------:R-:W-:Y:S01]  /*3930*/  LOP3.LUT R2, R2, R5, RZ, 0x3c, !PT ;  /* 0x0000000502027212 */ /* 0x000fe200078e3cff */
[----:B------:R0:W-:Y:S02]  /*3940*/  UTMALDG.3D [UR8], [UR4], desc[UR6] ;  /* 0x00000608040075b4 */ /* 0x0001e40008011000 */
[----:B0-----:R-:W-:Y:S01]  /*3950*/  UMOV UR8, UR15 ;  /* 0x0000000f00087c82 */ /* 0x001fe20008000000 */
[----:B------:R-:W-:-:S02]  /*3960*/  UMOV UR11, UR18 ;  /* 0x00000012000b7c82 */ /* 0x000fc40008000000 */
[----:B------:R0:W-:Y:S02]  /*3970*/  UTMALDG.3D [UR8], [UR24], desc[UR6] ;  /* 0x00000608180075b4 */ /* 0x0001e40008011000 */
[----:B0-----:R-:W-:Y:S05]  /*3980*/  @P3 BRA `(.L_x_62) ;  /* 0xfffffffc00483947 */ /* 0x001fea000383ffff */
.L_x_58:
[----:B------:R-:W-:Y:S05]  /*3990*/  BSYNC B1 ;  /* 0x0000000000017941 */ /* 0x000fea0003800000 */
.L_x_57:
[----:B------:R-:W-:Y:S01]  /*39a0*/  LOP3.LUT P3, RZ, R10, 0xff, RZ, 0xc0, !PT ;  /* 0x000000ff0aff7812 */ /* 0x000fe2000786c0ff */
[----:B------:R-:W-:Y:S01]  /*39b0*/  IMAD.IADD R4, R0, 0x1, R9 ;  /* 0x0000000100047824 */ /* 0x000fe200078e0209 */
[----:B------:R-:W-:Y:S01]  /*39c0*/  IADD3 R16, P4, R16, UR20, RZ ;  /* 0x0000001410107c10 */ /* 0x000fe2000ff9e0ff */
[----:B------:R-:W-:Y:S01]  /*39d0*/  ULDC.64 UR4, c[0x0][0x650] ;  /* 0x0001940000047ab9 */ /* 0x000fe20000000a00 */
[----:B------:R-:W-:Y:S01]  /*39e0*/  BSSY B1, `(.L_x_63) ;  /* 0x000006b000017945 */ /* 0x000fe20003800000 */
[----:B------:R-:W-:Y:S01]  /*39f0*/  IMAD.MOV.U32 R7, RZ, RZ, -0x1 ;  /* 0xffffffffff077424 */ /* 0x000fe200078e00ff */
[----:B------:R-:W-:Y:S01]  /*3a00*/  ISETP.GT.U32.AND P1, PT, R4, 0xb, PT ;  /* 0x0000000b0400780c */ /* 0x000fe20003f24070 */
[----:B------:R-:W-:Y:S01]  /*3a10*/  IMAD.MOV.U32 R12, RZ, RZ, -0x1 ;  /* 0xffffffffff0c7424 */ /* 0x000fe200078e00ff */
[----:B------:R-:W-:Y:S01]  /*3a20*/  IADD3.X R17, R17, UR13, RZ, P4, !PT ;  /* 0x0000000d11117c10 */ /* 0x000fe2000a7fe4ff */
[----:B------:R-:W-:Y:S01]  /*3a30*/  IMAD.MOV.U32 R6, RZ, RZ, -0x1 ;  /* 0xffffffffff067424 */ /* 0x000fe200078e00ff */
[----:B------:R-:W-:-:S02]  /*3a40*/  ISETP.LT.U32.AND P1, PT, R0, 0xc, P1 ;  /* 0x0000000c0000780c */ /* 0x000fc40000f21070 */
[----:B------:R-:W-:Y:S01]  /*3a50*/  PRMT R10, RZ, 0x7610, R10 ;  /* 0x00007610ff0a7816 */ /* 0x000fe2000000000a */
[----:B------:R-:W0:Y:S01]  /*3a60*/  @P3 S2R R3, SR_CgaCtaId ;  /* 0x0000000000033919 */ /* 0x000e220000008800 */
[----:B------:R-:W-:-:S04]  /*3a70*/  @P3 MOV R2, 0x400 ;  /* 0x0000040000023802 */ /* 0x000fc80000000f00 */
[----:B0-----:R-:W-:Y:S01]  /*3a80*/  @P3 LEA R5, R3, R2, 0x18 ;  /* 0x0000000203053211 */ /* 0x001fe200078ec0ff */
[----:B------:R-:W-:-:S03]  /*3a90*/  IMAD.WIDE.U32 R2, R4, -0x55555555, RZ ;  /* 0xaaaaaaab04027825 */ /* 0x000fc600078e00ff */
[----:B------:R0:W-:Y:S01]  /*3aa0*/  @P3 SYNCS.ARRIVE.TRANS64.A1T0 RZ, [R5+URZ+0xd8], RZ ;  /* 0x0000d8ff05ff39a7 */ /* 0x0001e2000810003f */
[----:B------:R-:W-:Y:S02]  /*3ab0*/  ISETP.GE.U32.AND P3, PT, R0, 0xc, PT ;  /* 0x0000000c0000780c */ /* 0x000fe40003f66070 */
[----:B------:R-:W-:Y:S02]  /*3ac0*/  PRMT R2, RZ, 0x7610, R2 ;  /* 0x00007610ff027816 */ /* 0x000fe40000000002 */
[----:B0-----:R-:W-:Y:S02]  /*3ad0*/  SHF.R.U32.HI R5, RZ, 0x3, R3 ;  /* 0x00000003ff057819 */ /* 0x001fe40000011603 */
[----:B------:R-:W-:Y:S02]  /*3ae0*/  SEL R3, RZ, 0x1, !P1 ;  /* 0x00000001ff037807 */ /* 0x000fe40004800000 */
[----:B------:R-:W-:Y:S01]  /*3af0*/  ISETP.GE.U32.AND P1, PT, R16, UR4, PT ;  /* 0x0000000410007c0c */ /* 0x000fe2000bf26070 */
[----:B------:R-:W-:Y:S01]  /*3b00*/  IMAD R9, R5, -0xc, R4 ;  /* 0xfffffff405097824 */ /* 0x000fe200078e0204 */
[----:B------:R-:W-:-:S02]  /*3b10*/  LOP3.LUT R8, R8, R3, RZ, 0x3c, !PT ;  /* 0x0000000308087212 */ /* 0x000fc400078e3cff */
[----:B------:R-:W-:Y:S02]  /*3b20*/  ISETP.GE.U32.AND.EX P1, PT, R17, UR5, PT, P1 ;  /* 0x0000000511007c0c */ /* 0x000fe4000bf26110 */
[----:B------:R-:W-:-:S11]  /*3b30*/  @P3 LOP3.LUT R8, R8, 0x1, R5, 0x78, !PT ;  /* 0x0000000108083812 */ /* 0x000fd600078e7805 */
[----:B------:R-:W-:Y:S05]  /*3b40*/  @P1 BRA `(.L_x_64) ;  /* 0x0000000400501947 */ /* 0x000fea0003800000 */
[----:B------:R-:W-:Y:S01]  /*3b50*/  ULDC.64 UR4, c[0x0][0x628] ;  /* 0x00018a0000047ab9 */ /* 0x000fe20000000a00 */
[----:B------:R-:W0:Y:S01]  /*3b60*/  S2R R13, SR_CTAID.X ;  /* 0x00000000000d7919 */ /* 0x000e220000002500 */
[----:B------:R-:W-:Y:S01]  /*3b70*/  ISETP.NE.U32.AND P1, PT, RZ, UR4, PT ;  /* 0x00000004ff007c0c */ /* 0x000fe2000bf25070 */
[----:B------:R-:W-:Y:S01]  /*3b80*/  ULDC UR7, c[0x0][0x630] ;  /* 0x00018c0000077ab9 */ /* 0x000fe20000000800 */
[----:B------:R-:W-:Y:S01]  /*3b90*/  IMAD.MOV.U32 R2, RZ, RZ, R16 ;  /* 0x000000ffff027224 */ /* 0x000fe200078e0010 */
[----:B------:R-:W1:Y:S01]  /*3ba0*/  S2R R12, SR_CTAID.Y ;  /* 0x00000000000c7919 */ /* 0x000e620000002600 */
[----:B------:R-:W-:Y:S01]  /*3bb0*/  ISETP.NE.AND.EX P1, PT, RZ, UR5, PT, P1 ;  /* 0x00000005ff007c0c */ /* 0x000fe2000bf25310 */
[----:B------:R-:W-:-:S12]  /*3bc0*/  IMAD.MOV.U32 R3, RZ, RZ, R17 ;  /* 0x000000ffff037224 */ /* 0x000fd800078e0011 */
[----:B------:R-:W-:Y:S05]  /*3bd0*/  @!P1 BRA `(.L_x_65) ;  /* 0x0000000000289947 */ /* 0x000fea0003800000 */
[----:B------:R-:W-:Y:S02]  /*3be0*/  ULDC UR6, c[0x0][0x634] ;  /* 0x00018d0000067ab9 */ /* 0x000fe40000000800 */
[----:B------:R-:W-:-:S05]  /*3bf0*/  IADD3 R7, P1, R16, UR6, RZ ;  /* 0x0000000610077c10 */ /* 0x000fca000ff3e0ff */
[----:B------:R-:W-:-:S04]  /*3c00*/  IMAD.X R15, RZ, RZ, R17, P1 ;  /* 0x000000ffff0f7224 */ /* 0x000fc800008e0611 */
[----:B------:R-:W-:-:S04]  /*3c10*/  IMAD.WIDE.U32 R4, R15, UR4, RZ ;  /* 0x000000040f047c25 */ /* 0x000fc8000f8e00ff */
[----:B------:R-:W-:-:S04]  /*3c20*/  IMAD.WIDE.U32 R4, P1, R7, UR5, R4 ;  /* 0x0000000507047c25 */ /* 0x000fc8000f820004 */
[----:B------:R-:W-:-:S04]  /*3c30*/  IMAD.WIDE.U32 R6, R7, UR4, RZ ;  /* 0x0000000407067c25 */ /* 0x000fc8000f8e00ff */
[----:B------:R-:W-:Y:S01]  /*3c40*/  IMAD.X R3, RZ, RZ, RZ, P1 ;  /* 0x000000ffff037224 */ /* 0x000fe200008e06ff */
[----:B------:R-:W-:Y:S01]  /*3c50*/  IADD3 RZ, P1, R7, R4, RZ ;  /* 0x0000000407ff7210 */ /* 0x000fe20007f3e0ff */
[----:B------:R-:W-:-:S04]  /*3c60*/  IMAD.MOV.U32 R2, RZ, RZ, R5 ;  /* 0x000000ffff027224 */ /* 0x000fc800078e0005 */
[----:B------:R-:W-:-:S08]  /*3c70*/  IMAD.WIDE.U32.X R2, R15, UR5, R2, P1 ;  /* 0x000000050f027c25 */ /* 0x000fd000088e0402 */
.L_x_65:
[--C-:B------:R-:W-:Y:S01]  /*3c80*/  SHF.R.U64 R6, R2, UR7, R3.reuse ;  /* 0x0000000702067c19 */ /* 0x100fe20008001203 */
[----:B------:R-:W-:Y:S01]  /*3c90*/  ULDC.64 UR4, c[0x0][0x620] ;  /* 0x0001880000047ab9 */ /* 0x000fe20000000a00 */
[----:B------:R-:W-:Y:S01]  /*3ca0*/  SHF.R.U32.HI R2, RZ, UR7, R3 ;  /* 0x00000007ff027c19 */ /* 0x000fe20008011603 */
[----:B------:R-:W2:Y:S01]  /*3cb0*/  LDC R22, c[0x0][0x144] ;  /* 0x00005100ff167b82 */ /* 0x000ea20000000800 */
[----:B------:R-:W-:Y:S01]  /*3cc0*/  IADD3 R5, P1, RZ, -R6, RZ ;  /* 0x80000006ff057210 */ /* 0x000fe20007f3e0ff */
[----:B------:R-:W-:Y:S01]  /*3cd0*/  ULDC.64 UR6, c[0x0][0x640] ;  /* 0x0001900000067ab9 */ /* 0x000fe20000000a00 */
[----:B0-----:R-:W-:-:S03]  /*3ce0*/  I2FP.F32.U32 R7, R13 ;  /* 0x0000000d00077245 */ /* 0x001fc60000201000 */
[----:B------:R-:W-:Y:S01]  /*3cf0*/  IMAD.X R2, RZ, RZ, ~R2, P1 ;  /* 0x000000ffff027224 */ /* 0x000fe200008e0e02 */
[----:B------:R-:W-:Y:S01]  /*3d00*/  ISETP.NE.U32.AND P1, PT, RZ, UR6, PT ;  /* 0x00000006ff007c0c */ /* 0x000fe2000bf25070 */
[----:B------:R-:W0:Y:S02]  /*3d10*/  LDC R15, c[0x0][0x148] ;  /* 0x00005200ff0f7b82 */ /* 0x000e240000000800 */
[----:B------:R-:W-:Y:S01]  /*3d20*/  IMAD R4, R2, UR4, RZ ;  /* 0x0000000402047c24 */ /* 0x000fe2000f8e02ff */
[----:B------:R-:W-:Y:S01]  /*3d30*/  ISETP.NE.AND.EX P1, PT, RZ, UR7, PT, P1 ;  /* 0x00000007ff007c0c */ /* 0x000fe2000bf25310 */
[----:B------:R-:W-:Y:S01]  /*3d40*/  IMAD.WIDE.U32 R2, R5, UR4, R16 ;  /* 0x0000000405027c25 */ /* 0x000fe2000f8e0010 */
[----:B------:R-:W-:-:S03]  /*3d50*/  ULDC UR4, c[0x0][0x150] ;  /* 0x0000540000047ab9 */ /* 0x000fc60000000800 */
[----:B------:R-:W-:Y:S02]  /*3d60*/  IMAD R5, R5, UR5, R4 ;  /* 0x0000000505057c24 */ /* 0x000fe4000f8e0204 */
[----:B------:R-:W-:Y:S01]  /*3d70*/  FMUL R4, R7, UR4 ;  /* 0x0000000407047c20 */ /* 0x000fe20008400000 */
[----:B------:R-:W-:Y:S01]  /*3d80*/  ULDC UR4, c[0x0][0x618] ;  /* 0x0001860000047ab9 */ /* 0x000fe20000000800 */
[----:B------:R-:W-:Y:S01]  /*3d90*/  ULDC UR5, c[0x0][0x154] ;  /* 0x0000550000057ab9 */ /* 0x000fe20000000800 */
[----:B------:R-:W-:-:S03]  /*3da0*/  IMAD.IADD R3, R3, 0x1, R5 ;  /* 0x0000000103037824 */ /* 0x000fc600078e0205 */
[----:B------:R-:W3:Y:S02]  /*3db0*/  F2I.U32.TRUNC.NTZ R4, R4 ;  /* 0x0000000400047305 */ /* 0x000ee4000020f000 */
[----:B------:R-:W-:Y:S02]  /*3dc0*/  SHF.R.U64 R7, R2, UR4, R3 ;  /* 0x0000000402077c19 */ /* 0x000fe40008001203 */
[----:B-1----:R-:W-:-:S05]  /*3dd0*/  I2FP.F32.U32 R2, R12 ;  /* 0x0000000c00027245 */ /* 0x002fca0000201000 */
[----:B------:R-:W-:Y:S01]  /*3de0*/  FMUL R21, R2, UR5 ;  /* 0x0000000502157c20 */ /* 0x000fe20008400000 */
[----:B------:R-:W-:Y:S01]  /*3df0*/  SHF.R.U32.HI R2, RZ, UR4, R3 ;  /* 0x00000004ff027c19 */ /* 0x000fe20008011603 */
[----:B------:R-:W-:Y:S01]  /*3e00*/  ULDC UR4, c[0x0][0x608] ;  /* 0x0001820000047ab9 */ /* 0x000fe20000000800 */
[----:B------:R-:W-:Y:S02]  /*3e10*/  ULDC UR5, c[0x0][0x648] ;  /* 0x0001920000057ab9 */ /* 0x000fe40000000800 */
[--C-:B------:R-:W-:Y:S01]  /*3e20*/  SHF.R.U64 R20, R7, UR4, R2.reuse ;  /* 0x0000000407147c19 */ /* 0x100fe20008001202 */
[----:B------:R-:W1:Y:S01]  /*3e30*/  F2I.U32.TRUNC.NTZ R21, R21 ;  /* 0x0000001500157305 */ /* 0x000e62000020f000 */
[----:B------:R-:W-:Y:S01]  /*3e40*/  SHF.R.U32.HI R3, RZ, UR4, R2 ;  /* 0x00000004ff037c19 */ /* 0x000fe20008011602 */
[----:B------:R-:W-:Y:S01]  /*3e50*/  ULDC UR4, c[0x0][0x658] ;  /* 0x0001960000047ab9 */ /* 0x000fe20000000800 */
[----:B---3--:R-:W-:Y:S02]  /*3e60*/  IMAD.MOV R4, RZ, RZ, -R4 ;  /* 0x000000ffff047224 */ /* 0x008fe400078e0a04 */
[----:B------:R-:W-:-:S02]  /*3e70*/  SHF.R.U64 R14, R20, UR4, R3 ;  /* 0x00000004140e7c19 */ /* 0x000fc40008001203 */
[----:B------:R-:W-:Y:S01]  /*3e80*/  SHF.R.U32.HI R23, RZ, UR4, R3 ;  /* 0x00000004ff177c19 */ /* 0x000fe20008011603 */
[----:B--2---:R-:W-:Y:S02]  /*3e90*/  IMAD R13, R22, R4, R13 ;  /* 0x00000004160d7224 */ /* 0x004fe400078e020d */
[----:B------:R-:W-:Y:S02]  /*3ea0*/  IMAD.MOV.U32 R2, RZ, RZ, R14 ;  /* 0x000000ffff027224 */ /* 0x000fe400078e000e */
[----:B------:R-:W-:Y:S01]  /*3eb0*/  IMAD.MOV.U32 R3, RZ, RZ, R23 ;  /* 0x000000ffff037224 */ /* 0x000fe200078e0017 */
[----:B------:R-:W-:Y:S06]  /*3ec0*/  @!P1 BRA `(.L_x_66) ;  /* 0x0000000000289947 */ /* 0x000fec0003800000 */
[----:B------:R-:W-:Y:S02]  /*3ed0*/  ULDC UR4, c[0x0][0x64c] ;  /* 0x0001930000047ab9 */ /* 0x000fe40000000800 */
[----:B------:R-:W-:-:S05]  /*3ee0*/  IADD3 R3, P1, R14, UR4, RZ ;  /* 0x000000040e037c10 */ /* 0x000fca000ff3e0ff */
[----:B------:R-:W-:-:S04]  /*3ef0*/  IMAD.X R23, RZ, RZ, R23, P1 ;  /* 0x000000ffff177224 */ /* 0x000fc800008e0617 */
[----:B------:R-:W-:-:S04]  /*3f00*/  IMAD.WIDE.U32 R4, R23, UR6, RZ ;  /* 0x0000000617047c25 */ /* 0x000fc8000f8e00ff */
[----:B------:R-:W-:-:S04]  /*3f10*/  IMAD.WIDE.U32 R4, P1, R3, UR7, R4 ;  /* 0x0000000703047c25 */ /* 0x000fc8000f820004 */
[----:B------:R-:W-:-:S04]  /*3f20*/  IMAD.WIDE.U32 R2, R3, UR6, RZ ;  /* 0x0000000603027c25 */ /* 0x000fc8000f8e00ff */
[----:B------:R-:W-:Y:S01]  /*3f30*/  IMAD.MOV.U32 R2, RZ, RZ, R5 ;  /* 0x000000ffff027224 */ /* 0x000fe200078e0005 */
[----:B------:R-:W-:Y:S01]  /*3f40*/  IADD3 RZ, P3, R3, R4, RZ ;  /* 0x0000000403ff7210 */ /* 0x000fe20007f7e0ff */
[----:B------:R-:W-:-:S04]  /*3f50*/  IMAD.X R3, RZ, RZ, RZ, P1 ;  /* 0x000000ffff037224 */ /* 0x000fc800008e06ff */
[----:B------:R-:W-:-:S08]  /*3f60*/  IMAD.WIDE.U32.X R2, R23, UR7, R2, P3 ;  /* 0x0000000717027c25 */ /* 0x000fd000098e0402 */
.L_x_66:
[----:B------:R-:W-:Y:S01]  /*3f70*/  ISETP.NE.AND P1, PT, R19, 0x1, PT ;  /* 0x000000011300780c */ /* 0x000fe20003f25270 */
[----:B------:R-:W-:Y:S01]  /*3f80*/  ULDC UR4, c[0x0][0x600] ;  /* 0x0001800000047ab9 */ /* 0x000fe20000000800 */
[----:B------:R-:W-:Y:S01]  /*3f90*/  SHF.R.U64 R3, R2, UR5, R3 ;  /* 0x0000000502037c19 */ /* 0x000fe20008001203 */
[----:B------:R-:W-:Y:S01]  /*3fa0*/  UIADD3 UR5, UR4, -0x1, URZ ;  /* 0xffffffff04057890 */ /* 0x000fe2000fffe03f */
[----:B------:R-:W-:Y:S01]  /*3fb0*/  LOP3.LUT R20, R20, UR16, RZ, 0xc0, !PT ;  /* 0x0000001014147c12 */ /* 0x000fe2000f8ec0ff */
[----:B-1----:R-:W-:Y:S01]  /*3fc0*/  IMAD.MOV R21, RZ, RZ, -R21 ;  /* 0x000000ffff157224 */ /* 0x002fe200078e0a15 */
[----:B------:R-:W-:Y:S01]  /*3fd0*/  ULDC UR6, c[0x0][0x638] ;  /* 0x00018e0000067ab9 */ /* 0x000fe20000000800 */
[----:B------:R-:W-:Y:S02]  /*3fe0*/  IMAD.MOV R5, RZ, RZ, -R3 ;  /* 0x000000ffff057224 */ /* 0x000fe400078e0a03 */
[----:B------:R-:W-:Y:S01]  /*3ff0*/  LOP3.LUT R7, R7, UR5, RZ, 0xc0, !PT ;  /* 0x0000000507077c12 */ /* 0x000fe2000f8ec0ff */
[----:B------:R-:W-:Y:S01]  /*4000*/  IMAD R20, R3, UR17, R20 ;  /* 0x0000001103147c24 */ /* 0x000fe2000f8e0214 */
[----:B------:R-:W-:Y:S01]  /*4010*/  ULDC UR5, c[0x0][0x610] ;  /* 0x0001840000057ab9 */ /* 0x000fe20000000800 */
[----:B------:R-:W-:-:S02]  /*4020*/  IMAD R14, R5, UR6, R14 ;  /* 0x00000006050e7c24 */ /* 0x000fc4000f8e020e */
[----:B0-----:R-:W-:Y:S02]  /*4030*/  @P1 IMAD R13, R15, R21, R12 ;  /* 0x000000150f0d1224 */ /* 0x001fe400078e020c */
[----:B------:R-:W-:Y:S02]  /*4040*/  IMAD R14, R14, UR4, R7 ;  /* 0x000000040e0e7c24 */ /* 0x000fe4000f8e0207 */
[----:B------:R-:W-:Y:S02]  /*4050*/  IMAD R13, R20, UR5, R13 ;  /* 0x00000005140d7c24 */ /* 0x000fe4000f8e020d */
[----:B------:R-:W-:-:S03]  /*4060*/  IMAD.MOV.U32 R2, RZ, RZ, 0x1 ;  /* 0x00000001ff027424 */ /* 0x000fc600078e00ff */
[----:B------:R-:W-:Y:S02]  /*4070*/  SEL R12, R14, R13, !P1 ;  /* 0x0000000d0e0c7207 */ /* 0x000fe40004800000 */
[----:B------:R-:W-:-:S07]  /*4080*/  SEL R7, R13, R14, !P1 ;  /* 0x0000000e0d077207 */ /* 0x000fce0004800000 */
.L_x_64:
[----:B------:R-:W-:Y:S05]  /*4090*/  BSYNC B1 ;  /* 0x0000000000017941 */ /* 0x000fea0003800000 */
.L_x_63:
[----:B------:R-:W-:-:S13]  /*40a0*/  LOP3.LUT P1, RZ, R2, 0xff, RZ, 0xc0, !PT ;  /* 0x000000ff02ff7812 */ /* 0x000fda000782c0ff */
[----:B------:R-:W-:Y:S05]  /*40b0*/  @P1 BRA `(.L_x_67) ;  /* 0xfffffff400481947 */ /* 0x000fea000383ffff */
[----:B------:R-:W-:Y:S05]  /*40c0*/  BSYNC B0 ;  /* 0x0000000000007941 */ /* 0x000fea0003800000 */
.L_x_55:
[----:B------:R-:W-:-:S03]  /*40d0*/  UMOV UR4, 0xffffffff ;  /* 0xffffffff00047882 */ /* 0x000fc60000000000 */
[----:B------:R-:W-:Y:S05]  /*40e0*/  BRA.DIV UR4, `(.L_x_68) ;  /* 0x0000000a04347947 */ /* 0x000fea000b800000 */
[----:B------:R-:W-:-:S13]  /*40f0*/  ELECT P6, URZ, PT ;  /* 0x00000000003f782f */ /* 0x000fda00038c0000 */
.L_x_90:
[----:B------:R-:W-:Y:S04]  /*4100*/  BSSY B0, `(.L_x_69) ;  /* 0x0000073000007945 */ /* 0x000fe80003800000 */
[----:B------:R-:W-:Y:S05]  /*4110*/  @!P6 BRA `(.L_x_70) ;  /* 0x0000000400c4e947 */ /* 0x000fea0003800000 */
[----:B------:R-:W-:-:S04]  /*4120*/  LOP3.LUT R18, R18, 0x2, RZ, 0xfc, !PT ;  /* 0x0000000212127812 */ /* 0x000fc800078efcff */
[----:B------:R-:W-:-:S13]  /*4130*/  ISETP.NE.AND P0, PT, R18, 0x3, PT ;  /* 0x000000031200780c */ /* 0x000fda0003f05270 */
[----:B------:R-:W-:Y:S05]  /*4140*/  @!P0 BRA `(.L_x_71) ;  /* 0x0000000000048947 */ /* 0x000fea0003800000 */
[----:B------:R-:W-:Y:S01]  /*4150*/  BPT.TRAP 0x1 ;  /* 0x000000040000795c */ /* 0x000fe20000300000 */
.L_x_71:
[----:B------:R-:W0:Y:S01]  /*4160*/  S2R R3, SR_CgaCtaId ;  /* 0x0000000000037919 */ /* 0x000e220000008800 */
[----:B------:R-:W-:Y:S02]  /*4170*/  MOV R0, 0x400 ;  /* 0x0000040000007802 */ /* 0x000fe40000000f00 */
[----:B------:R-:W-:Y:S02]  /*4180*/  SHF.L.U32 R2, R8, 0x1f, RZ ;  /* 0x0000001f08027819 */ /* 0x000fe400000006ff */
[----:B0-----:R-:W-:-:S05]  /*4190*/  LEA R0, R3, R0, 0x18 ;  /* 0x0000000003007211 */ /* 0x001fca00078ec0ff */
[----:B------:R-:W-:-:S04]  /*41a0*/  VIADD R0, R0, 0x60 ;  /* 0x0000006000007836 */ /* 0x000fc80000000000 */
[C---:B------:R-:W-:Y:S02]  /*41b0*/  IMAD R5, R9.reuse, 0x8, R0 ;  /* 0x0000000809057824 */ /* 0x040fe400078e0200 */
[----:B------:R-:W-:Y:S02]  /*41c0*/  VIADD R9, R9, 0x1 ;  /* 0x0000000109097836 */ /* 0x000fe40000000000 */
[----:B------:R-:W0:Y:S03]  /*41d0*/  SYNCS.PHASECHK.TRANS64.TRYWAIT P0, [R5+URZ], R2 ;  /* 0x00000002050075a7 */ /* 0x000e26000800017f */
[----:B------:R-:W-:-:S04]  /*41e0*/  ISETP.NE.AND P1, PT, R9, 0xc, PT ;  /* 0x0000000c0900780c */ /* 0x000fc80003f25270 */
[----:B------:R-:W-:Y:S02]  /*41f0*/  SEL R3, RZ, 0x1, P1 ;  /* 0x00000001ff037807 */ /* 0x000fe40000800000 */
[----:B------:R-:W-:Y:S02]  /*4200*/  SEL R9, R9, RZ, P1 ;  /* 0x000000ff09097207 */ /* 0x000fe40000800000 */
[----:B------:R-:W-:-:S03]  /*4210*/  LOP3.LUT R8, R8, R3, RZ, 0x3c, !PT ;  /* 0x0000000308087212 */ /* 0x000fc600078e3cff */
[----:B------:R-:W-:Y:S01]  /*4220*/  IMAD R7, R9, 0x8, R0 ;  /* 0x0000000809077824 */ /* 0x000fe200078e0200 */
[----:B------:R-:W-:Y:S01]  /*4230*/  SHF.L.U32 R4, R8, 0x1f, RZ ;  /* 0x0000001f08047819 */ /* 0x000fe200000006ff */
[----:B0-----:R-:W-:Y:S06]  /*4240*/  @!P0 BRA `(.L_x_72) ;  /* 0x0000000400fc8947 */ /* 0x001fec0003800000 */
.L_x_91:
[----:B------:R-:W1:Y:S01]  /*4250*/  SYNCS.PHASECHK.TRANS64.TRYWAIT P0, [R7+URZ], R4 ;  /* 0x00000004070075a7 */ /* 0x000e62000800017f */
[----:B0-----:R-:W-:-:S05]  /*4260*/  VIADD R2, R9, 0x1 ;  /* 0x0000000109027836 */ /* 0x001fca0000000000 */
[----:B------:R-:W-:-:S04]  /*4270*/  ISETP.NE.AND P1, PT, R2, 0xc, PT ;  /* 0x0000000c0200780c */ /* 0x000fc80003f25270 */
[----:B------:R-:W-:Y:S02]  /*4280*/  SEL R3, RZ, 0x1, P1 ;  /* 0x00000001ff037807 */ /* 0x000fe40000800000 */
[----:B------:R-:W-:Y:S02]  /*4290*/  SEL R9, R2, RZ, P1 ;  /* 0x000000ff02097207 */ /* 0x000fe40000800000 */
[----:B------:R-:W-:-:S03]  /*42a0*/  LOP3.LUT R8, R8, R3, RZ, 0x3c, !PT ;  /* 0x0000000308087212 */ /* 0x000fc600078e3cff */
[----:B------:R-:W-:Y:S01]  /*42b0*/  IMAD R6, R9, 0x8, R0 ;  /* 0x0000000809067824 */ /* 0x000fe200078e0200 */
[----:B------:R-:W-:Y:S01]  /*42c0*/  SHF.L.U32 R5, R8, 0x1f, RZ ;  /* 0x0000001f08057819 */ /* 0x000fe200000006ff */
[----:B-1----:R-:W-:Y:S06]  /*42d0*/  @!P0 BRA `(.L_x_73) ;  /* 0x0000000400ec8947 */ /* 0x002fec0003800000 */
.L_x_92:
[----:B------:R-:W1:Y:S01]  /*42e0*/  SYNCS.PHASECHK.TRANS64.TRYWAIT P0, [R6+URZ], R5 ;  /* 0x00000005060075a7 */ /* 0x000e62000800017f */
[----:B------:R-:W-:-:S05]  /*42f0*/  VIADD R2, R9, 0x1 ;  /* 0x0000000109027836 */ /* 0x000fca0000000000 */
[----:B------:R-:W-:-:S04]  /*4300*/  ISETP.NE.AND P1, PT, R2, 0xc, PT ;  /* 0x0000000c0200780c */ /* 0x000fc80003f25270 */
[----:B------:R-:W-:Y:S02]  /*4310*/  SEL R3, RZ, 0x1, P1 ;  /* 0x00000001ff037807 */ /* 0x000fe40000800000 */
[----:B0-----:R-:W-:Y:S02]  /*4320*/  SEL R7, R2, RZ, P1 ;  /* 0x000000ff02077207 */ /* 0x001fe40000800000 */
[----:B------:R-:W-:-:S03]  /*4330*/  LOP3.LUT R8, R8, R3, RZ, 0x3c, !PT ;  /* 0x0000000308087212 */ /* 0x000fc600078e3cff */
[----:B------:R-:W-:Y:S01]  /*4340*/  IMAD R9, R7, 0x8, R0 ;  /* 0x0000000807097824 */ /* 0x000fe200078e0200 */
[----:B------:R-:W-:Y:S01]  /*4350*/  SHF.L.U32 R4, R8, 0x1f, RZ ;  /* 0x0000001f08047819 */ /* 0x000fe200000006ff */
[----:B-1----:R-:W-:Y:S06]  /*4360*/  @!P0 BRA `(.L_x_74) ;  /* 0x0000000400dc8947 */ /* 0x002fec0003800000 */
.L_x_93:
[----:B------:R-:W1:Y:S01]  /*4370*/  SYNCS.PHASECHK.TRANS64.TRYWAIT P0, [R9+URZ], R4 ;  /* 0x00000004090075a7 */ /* 0x000e62000800017f */
[----:B------:R-:W-:-:S05]  /*4380*/  VIADD R2, R7, 0x1 ;  /* 0x0000000107027836 */ /* 0x000fca0000000000 */
[----:B------:R-:W-:-:S04]  /*4390*/  ISETP.NE.AND P1, PT, R2, 0xc, PT ;  /* 0x0000000c0200780c */ /* 0x000fc80003f25270 */
[----:B------:R-:W-:Y:S02]  /*43a0*/  SEL R3, RZ, 0x1, P1 ;  /* 0x00000001ff037807 */ /* 0x000fe40000800000 */
[----:B------:R-:W-:Y:S02]  /*43b0*/  SEL R7, R2, RZ, P1 ;  /* 0x000000ff02077207 */ /* 0x000fe40000800000 */
[----:B------:R-:W-:-:S03]  /*43c0*/  LOP3.LUT R8, R8, R3, RZ, 0x3c, !PT ;  /* 0x0000000308087212 */ /* 0x000fc600078e3cff */
[----:B0-----:R-:W-:Y:S01]  /*43d0*/  IMAD R6, R7, 0x8, R0 ;  /* 0x0000000807067824 */ /* 0x001fe200078e0200 */
[----:B------:R-:W-:Y:S01]  /*43e0*/  SHF.L.U32 R5, R8, 0x1f, RZ ;  /* 0x0000001f08057819 */ /* 0x000fe200000006ff */
[----:B-1----:R-:W-:Y:S06]  /*43f0*/  @!P0 BRA `(.L_x_75) ;  /* 0x0000000400cc8947 */ /* 0x002fec0003800000 */
.L_x_94:
        /* <DEDUP_REMOVED lines=9> */
.L_x_95:
        /* <DEDUP_REMOVED lines=9> */
.L_x_96:
        /* <DEDUP_REMOVED lines=9> */
.L_x_97:
        /* <DEDUP_REMOVED lines=9> */
.L_x_98:
        /* <DEDUP_REMOVED lines=9> */
.L_x_99:
        /* <DEDUP_REMOVED lines=9> */
.L_x_100:
[----:B------:R-:W1:Y:S01]  /*4760*/  SYNCS.PHASECHK.TRANS64.TRYWAIT P0, [R6+URZ], R5 ;  /* 0x00000005060075a7 */ /* 0x000e62000800017f */
[----:B------:R-:W-:-:S05]  /*4770*/  VIADD R2, R7, 0x1 ;  /* 0x0000000107027836 */ /* 0x000fca0000000000 */
[----:B------:R-:W-:-:S04]  /*4780*/  ISETP.NE.AND P1, PT, R2, 0xc, PT ;  /* 0x0000000c0200780c */ /* 0x000fc80003f25270 */
[----:B0-----:R-:W-:Y:S02]  /*4790*/  SEL R4, RZ, 0x1, P1 ;  /* 0x00000001ff047807 */ /* 0x001fe40000800000 */
[----:B------:R-:W-:Y:S02]  /*47a0*/  SEL R3, R2, RZ, P1 ;  /* 0x000000ff02037207 */ /* 0x000fe40000800000 */
[----:B------:R-:W-:Y:S01]  /*47b0*/  LOP3.LUT R4, R11, R4, RZ, 0x3c, !PT ;  /* 0x000000040b047212 */ /* 0x000fe200078e3cff */
[----:B-1----:R-:W-:Y:S06]  /*47c0*/  @!P0 BRA `(.L_x_82) ;  /* 0x0000000400648947 */ /* 0x002fec0003800000 */
.L_x_101:
[----:B------:R-:W-:Y:S01]  /*47d0*/  IMAD R3, R3, 0x8, R0 ;  /* 0x0000000803037824 */ /* 0x000fe200078e0200 */
[----:B------:R-:W-:-:S07]  /*47e0*/  SHF.L.U32 R0, R4, 0x1f, RZ ;  /* 0x0000001f04007819 */ /* 0x000fce00000006ff */
.L_x_83:
[----:B-1----:R1:W2:Y:S02]  /*47f0*/  SYNCS.PHASECHK.TRANS64.TRYWAIT P0, [R3+URZ], R0 ;  /* 0x00000000030075a7 */ /* 0x0022a4000800017f */
[----:B--2---:R-:W-:Y:S05]  /*4800*/  @!P0 NANOSLEEP.SYNCS 0x989680 ;  /* 0x009896800000895d */ /* 0x004fea0003900000 */
[----:B------:R-:W2:Y:S02]  /*4810*/  @!P0 SYNCS.PHASECHK.TRANS64 P0, [R3+URZ], R0 ;  /* 0x00000000030085a7 */ /* 0x000ea4000800007f */
[----:B--2---:R-:W-:Y:S05]  /*4820*/  @!P0 BRA `(.L_x_83) ;  /* 0xfffffffc00f08947 */ /* 0x004fea000383ffff */
.L_x_70:
[----:B------:R-:W-:Y:S05]  /*4830*/  BSYNC B0 ;  /* 0x0000000000007941 */ /* 0x000fea0003800000 */
.L_x_69:
[----:B------:R-:W-:Y:S05]  /*4840*/  EXIT ;  /* 0x000000000000794d */ /* 0x000fea0003800000 */
.L_x_18:
[----:B-1----:R1:W3:Y:S02]  /*4850*/  SYNCS.PHASECHK.TRANS64.TRYWAIT P1, [R3+URZ], R0 ;  /* 0x00000000030075a7 */ /* 0x0022e4000802017f */
[----:B---3--:R-:W-:Y:S05]  /*4860*/  @!P1 NANOSLEEP.SYNCS 0x989680 ;  /* 0x009896800000995d */ /* 0x008fea0003900000 */
[----:B------:R-:W3:Y:S02]  /*4870*/  @!P1 SYNCS.PHASECHK.TRANS64 P1, [R3+URZ], R0 ;  /* 0x00000000030095a7 */ /* 0x000ee4000802007f */
[----:B---3--:R-:W-:Y:S05]  /*4880*/  @!P1 BRA `(.L_x_18) ;  /* 0xfffffffc00f09947 */ /* 0x008fea000383ffff */
[----:B------:R-:W-:Y:S05]  /*4890*/  BRA `(.L_x_17) ;  /* 0xffffffc800bc7947 */ /* 0x000fea000383ffff */
.L_x_23:
[----:B-1----:R1:W3:Y:S02]  /*48a0*/  SYNCS.PHASECHK.TRANS64.TRYWAIT P1, [R4+URZ], R3 ;  /* 0x00000003040075a7 */ /* 0x0022e4000802017f */
[----:B---3--:R-:W-:Y:S05]  /*48b0*/  @!P1 NANOSLEEP.SYNCS 0x989680 ;  /* 0x009896800000995d */ /* 0x008fea0003900000 */
[----:B------:R-:W3:Y:S02]  /*48c0*/  @!P1 SYNCS.PHASECHK.TRANS64 P1, [R4+URZ], R3 ;  /* 0x00000003040095a7 */ /* 0x000ee4000802007f */
[----:B---3--:R-:W-:Y:S05]  /*48d0*/  @!P1 BRA `(.L_x_23) ;  /* 0xfffffffc00f09947 */ /* 0x008fea000383ffff */
[----:B------:R-:W-:Y:S05]  /*48e0*/  BRA `(.L_x_22) ;  /* 0xffffffcc00ac7947 */ /* 0x000fea000383ffff */
.L_x_56:
[----:B------:R-:W-:Y:S01]  /*48f0*/  BSSY B1, `(.L_x_84) ;  /* 0x0000006000017945 */ /* 0x000fe20003800000 */
[----:B------:R-:W-:-:S07]  /*4900*/  IMAD.MOV.U32 R15, RZ, RZ, -0x1 ;  /* 0xffffffffff0f7424 */ /* 0x000fce00078e00ff */
[----:B------:R-:W-:Y:S05]  /*4910*/  WARPSYNC.COLLECTIVE R15, `(.L_x_85) ;  /* 0x000000000f0c7348 */ /* 0x000fea0003c00000 */
[----:B------:R-:W-:Y:S02]  /*4920*/  ELECT P6, UR62, PT ;  /* 0x00000000003e782f */ /* 0x000fe400038c0000 */
[----:B------:R-:W-:Y:S01]  /*4930*/  MOV R14, UR62 ;  /* 0x0000003e000e7c02 */ /* 0x000fe20008000f00 */
[----:B------:R-:W-:Y:S10]  /*4940*/  ENDCOLLECTIVE ;  /* 0x000000000000791b */ /* 0x000ff40003800000 */
.L_x_85:
[----:B------:R-:W-:Y:S05]  /*4950*/  BSYNC B1 ;  /* 0x0000000000017941 */ /* 0x000fea0003800000 */
.L_x_84:
[----:B------:R-:W-:Y:S05]  /*4960*/  BRA `(.L_x_86) ;  /* 0xffffffec00287947 */ /* 0x000fea000383ffff */
.L_x_59:
[----:B-1----:R1:W2:Y:S02]  /*4970*/  SYNCS.PHASECHK.TRANS64.TRYWAIT P1, [R13+URZ+0x60], R4 ;  /* 0x000060040d0075a7 */ /* 0x0022a4000802017f */
[----:B--2---:R-:W-:Y:S05]  /*4980*/  @!P1 NANOSLEEP.SYNCS 0x989680 ;  /* 0x009896800000995d */ /* 0x004fea0003900000 */
[----:B------:R-:W2:Y:S02]  /*4990*/  @!P1 SYNCS.PHASECHK.TRANS64 P1, [R13+URZ+0x60], R4 ;  /* 0x000060040d0095a7 */ /* 0x000ea4000802007f */
[----:B--2---:R-:W-:Y:S05]  /*49a0*/  @!P1 BRA `(.L_x_59) ;  /* 0xfffffffc00f09947 */ /* 0x004fea000383ffff */
[----:B------:R-:W-:Y:S05]  /*49b0*/  BRA `(.L_x_87) ;  /* 0xffffffec005c7947 */ /* 0x000fea000383ffff */
.L_x_68:
[----:B------:R-:W-:Y:S01]  /*49c0*/  BSSY B0, `(.L_x_88) ;  /* 0x0000006000007945 */ /* 0x000fe20003800000 */
[----:B------:R-:W-:-:S07]  /*49d0*/  IMAD.MOV.U32 R15, RZ, RZ, -0x1 ;  /* 0xffffffffff0f7424 */ /* 0x000fce00078e00ff */
[----:B------:R-:W-:Y:S05]  /*49e0*/  WARPSYNC.COLLECTIVE R15, `(.L_x_89) ;  /* 0x000000000f0c7348 */ /* 0x000fea0003c00000 */
[----:B------:R-:W-:Y:S02]  /*49f0*/  ELECT P6, UR62, PT ;  /* 0x00000000003e782f */ /* 0x000fe400038c0000 */
[----:B------:R-:W-:Y:S01]  /*4a00*/  MOV R14, UR62 ;  /* 0x0000003e000e7c02 */ /* 0x000fe20008000f00 */
[----:B------:R-:W-:Y:S10]  /*4a10*/  ENDCOLLECTIVE ;  /* 0x000000000000791b */ /* 0x000ff40003800000 */
.L_x_89:
[----:B------:R-:W-:Y:S05]  /*4a20*/  BSYNC B0 ;  /* 0x0000000000007941 */ /* 0x000fea0003800000 */
.L_x_88:
[----:B------:R-:W-:Y:S05]  /*4a30*/  BRA `(.L_x_90) ;  /* 0xfffffff400b07947 */ /* 0x000fea000383ffff */
.L_x_72:
[----:B0-----:R0:W1:Y:S02]  /*4a40*/  SYNCS.PHASECHK.TRANS64.TRYWAIT P0, [R5+URZ], R2 ;  /* 0x00000002050075a7 */ /* 0x001064000800017f */
[----:B-1----:R-:W-:Y:S05]  /*4a50*/  @!P0 NANOSLEEP.SYNCS 0x989680 ;  /* 0x009896800000895d */ /* 0x002fea0003900000 */
[----:B------:R-:W1:Y:S02]  /*4a60*/  @!P0 SYNCS.PHASECHK.TRANS64 P0, [R5+URZ], R2 ;  /* 0x00000002050085a7 */ /* 0x000e64000800007f */
[----:B-1----:R-:W-:Y:S05]  /*4a70*/  @!P0 BRA `(.L_x_72) ;  /* 0xfffffffc00f08947 */ /* 0x002fea000383ffff */
[----:B------:R-:W-:Y:S05]  /*4a80*/  BRA `(.L_x_91) ;  /* 0xfffffff400f07947 */ /* 0x000fea000383ffff */
.L_x_73:
[----:B0-----:R0:W1:Y:S02]  /*4a90*/  SYNCS.PHASECHK.TRANS64.TRYWAIT P0, [R7+URZ], R4 ;  /* 0x00000004070075a7 */ /* 0x001064000800017f */
[----:B-1----:R-:W-:Y:S05]  /*4aa0*/  @!P0 NANOSLEEP.SYNCS 0x989680 ;  /* 0x009896800000895d */ /* 0x002fea0003900000 */
[----:B------:R-:W1:Y:S02]  /*4ab0*/  @!P0 SYNCS.PHASECHK.TRANS64 P0, [R7+URZ], R4 ;  /* 0x00000004070085a7 */ /* 0x000e64000800007f */
[----:B-1----:R-:W-:Y:S05]  /*4ac0*/  @!P0 BRA `(.L_x_73) ;  /* 0xfffffffc00f08947 */ /* 0x002fea000383ffff */
[----:B------:R-:W-:Y:S05]  /*4ad0*/  BRA `(.L_x_92) ;  /* 0xfffffff800007947 */ /* 0x000fea000383ffff */
.L_x_74:
[----:B0-----:R0:W1:Y:S02]  /*4ae0*/  SYNCS.PHASECHK.TRANS64.TRYWAIT P0, [R6+URZ], R5 ;  /* 0x00000005060075a7 */ /* 0x001064000800017f */
[----:B-1----:R-:W-:Y:S05]  /*4af0*/  @!P0 NANOSLEEP.SYNCS 0x989680 ;  /* 0x009896800000895d */ /* 0x002fea0003900000 */
[----:B------:R-:W1:Y:S02]  /*4b00*/  @!P0 SYNCS.PHASECHK.TRANS64 P0, [R6+URZ], R5 ;  /* 0x00000005060085a7 */ /* 0x000e64000800007f */
[----:B-1----:R-:W-:Y:S05]  /*4b10*/  @!P0 BRA `(.L_x_74) ;  /* 0xfffffffc00f08947 */ /* 0x002fea000383ffff */
[----:B------:R-:W-:Y:S05]  /*4b20*/  BRA `(.L_x_93) ;  /* 0xfffffff800107947 */ /* 0x000fea000383ffff */
.L_x_75:
[----:B0-----:R0:W1:Y:S02]  /*4b30*/  SYNCS.PHASECHK.TRANS64.TRYWAIT P0, [R9+URZ], R4 ;  /* 0x00000004090075a7 */ /* 0x001064000800017f */
[----:B-1----:R-:W-:Y:S05]  /*4b40*/  @!P0 NANOSLEEP.SYNCS 0x989680 ;  /* 0x009896800000895d */ /* 0x002fea0003900000 */
[----:B------:R-:W1:Y:S02]  /*4b50*/  @!P0 SYNCS.PHASECHK.TRANS64 P0, [R9+URZ], R4 ;  /* 0x00000004090085a7 */ /* 0x000e64000800007f */
[----:B-1----:R-:W-:Y:S05]  /*4b60*/  @!P0 BRA `(.L_x_75) ;  /* 0xfffffffc00f08947 */ /* 0x002fea000383ffff */
[----:B------:R-:W-:Y:S05]  /*4b70*/  BRA `(.L_x_94) ;  /* 0xfffffff800207947 */ /* 0x000fea000383ffff */
.L_x_76:
[----:B0-----:R0:W1:Y:S02]  /*4b80*/  SYNCS.PHASECHK.TRANS64.TRYWAIT P0, [R6+URZ], R5 ;  /* 0x00000005060075a7 */ /* 0x001064000800017f */
[----:B-1----:R-:W-:Y:S05]  /*4b90*/  @!P0 NANOSLEEP.SYNCS 0x989680 ;  /* 0x009896800000895d */ /* 0x002fea0003900000 */
[----:B------:R-:W1:Y:S02]  /*4ba0*/  @!P0 SYNCS.PHASECHK.TRANS64 P0, [R6+URZ], R5 ;  /* 0x00000005060085a7 */ /* 0x000e64000800007f */
[----:B-1----:R-:W-:Y:S05]  /*4bb0*/  @!P0 BRA `(.L_x_76) ;  /* 0xfffffffc00f08947 */ /* 0x002fea000383ffff */
[----:B------:R-:W-:Y:S05]  /*4bc0*/  BRA `(.L_x_95) ;  /* 0xfffffff800307947 */ /* 0x000fea000383ffff */
.L_x_77:
[----:B0-----:R0:W1:Y:S02]  /*4bd0*/  SYNCS.PHASECHK.TRANS64.TRYWAIT P0, [R9+URZ], R4 ;  /* 0x00000004090075a7 */ /* 0x001064000800017f */
[----:B-1----:R-:W-:Y:S05]  /*4be0*/  @!P0 NANOSLEEP.SYNCS 0x989680 ;  /* 0x009896800000895d */ /* 0x002fea0003900000 */
[----:B------:R-:W1:Y:S02]  /*4bf0*/  @!P0 SYNCS.PHASECHK.TRANS64 P0, [R9+URZ], R4 ;  /* 0x00000004090085a7 */ /* 0x000e64000800007f */
[----:B-1----:R-:W-:Y:S05]  /*4c00*/  @!P0 BRA `(.L_x_77) ;  /* 0xfffffffc00f08947 */ /* 0x002fea000383ffff */
[----:B------:R-:W-:Y:S05]  /*4c10*/  BRA `(.L_x_96) ;  /* 0xfffffff800407947 */ /* 0x000fea000383ffff */
.L_x_78:
[----:B0-----:R0:W1:Y:S02]  /*4c20*/  SYNCS.PHASECHK.TRANS64.TRYWAIT P0, [R6+URZ], R5 ;  /* 0x00000005060075a7 */ /* 0x001064000800017f */
[----:B-1----:R-:W-:Y:S05]  /*4c30*/  @!P0 NANOSLEEP.SYNCS 0x989680 ;  /* 0x009896800000895d */ /* 0x002fea0003900000 */
[----:B------:R-:W1:Y:S02]  /*4c40*/  @!P0 SYNCS.PHASECHK.TRANS64 P0, [R6+URZ], R5 ;  /* 0x00000005060085a7 */ /* 0x000e64000800007f */
[----:B-1----:R-:W-:Y:S05]  /*4c50*/  @!P0 BRA `(.L_x_78) ;  /* 0xfffffffc00f08947 */ /* 0x002fea000383ffff */
[----:B------:R-:W-:Y:S05]  /*4c60*/  BRA `(.L_x_97) ;  /* 0xfffffff800507947 */ /* 0x000fea000383ffff */
.L_x_79:
[----:B0-----:R0:W1:Y:S02]  /*4c70*/  SYNCS.PHASECHK.TRANS64.TRYWAIT P0, [R9+URZ], R4 ;  /* 0x00000004090075a7 */ /* 0x001064000800017f */
[----:B-1----:R-:W-:Y:S05]  /*4c80*/  @!P0 NANOSLEEP.SYNCS 0x989680 ;  /* 0x009896800000895d */ /* 0x002fea0003900000 */
[----:B------:R-:W1:Y:S02]  /*4c90*/  @!P0 SYNCS.PHASECHK.TRANS64 P0, [R9+URZ], R4 ;  /* 0x00000004090085a7 */ /* 0x000e64000800007f */
[----:B-1----:R-:W-:Y:S05]  /*4ca0*/  @!P0 BRA `(.L_x_79) ;  /* 0xfffffffc00f08947 */ /* 0x002fea000383ffff */
[----:B------:R-:W-:Y:S05]  /*4cb0*/  BRA `(.L_x_98) ;  /* 0xfffffff800607947 */ /* 0x000fea000383ffff */
.L_x_80:
[----:B0-----:R0:W1:Y:S02]  /*4cc0*/  SYNCS.PHASECHK.TRANS64.TRYWAIT P0, [R6+URZ], R5 ;  /* 0x00000005060075a7 */ /* 0x001064000800017f */
[----:B-1----:R-:W-:Y:S05]  /*4cd0*/  @!P0 NANOSLEEP.SYNCS 0x989680 ;  /* 0x009896800000895d */ /* 0x002fea0003900000 */
[----:B------:R-:W1:Y:S02]  /*4ce0*/  @!P0 SYNCS.PHASECHK.TRANS64 P0, [R6+URZ], R5 ;  /* 0x00000005060085a7 */ /* 0x000e64000800007f */
[----:B-1----:R-:W-:Y:S05]  /*4cf0*/  @!P0 BRA `(.L_x_80) ;  /* 0xfffffffc00f08947 */ /* 0x002fea000383ffff */
[----:B------:R-:W-:Y:S05]  /*4d00*/  BRA `(.L_x_99) ;  /* 0xfffffff800707947 */ /* 0x000fea000383ffff */
.L_x_81:
[----:B0-----:R0:W1:Y:S02]  /*4d10*/  SYNCS.PHASECHK.TRANS64.TRYWAIT P0, [R9+URZ], R4 ;  /* 0x00000004090075a7 */ /* 0x001064000800017f */
[----:B-1----:R-:W-:Y:S05]  /*4d20*/  @!P0 NANOSLEEP.SYNCS 0x989680 ;  /* 0x009896800000895d */ /* 0x002fea0003900000 */
[----:B------:R-:W1:Y:S02]  /*4d30*/  @!P0 SYNCS.PHASECHK.TRANS64 P0, [R9+URZ], R4 ;  /* 0x00000004090085a7 */ /* 0x000e64000800007f */
[----:B-1----:R-:W-:Y:S05]  /*4d40*/  @!P0 BRA `(.L_x_81) ;  /* 0xfffffffc00f08947 */ /* 0x002fea000383ffff */
[----:B------:R-:W-:Y:S05]  /*4d50*/  BRA `(.L_x_100) ;  /* 0xfffffff800807947 */ /* 0x000fea000383ffff */
.L_x_82:
[----:B0-----:R0:W1:Y:S02]  /*4d60*/  SYNCS.PHASECHK.TRANS64.TRYWAIT P0, [R6+URZ], R5 ;  /* 0x00000005060075a7 */ /* 0x001064000800017f */
[----:B-1----:R-:W-:Y:S05]  /*4d70*/  @!P0 NANOSLEEP.SYNCS 0x989680 ;  /* 0x009896800000895d */ /* 0x002fea0003900000 */
[----:B------:R-:W1:Y:S02]  /*4d80*/  @!P0 SYNCS.PHASECHK.TRANS64 P0, [R6+URZ], R5 ;  /* 0x00000005060085a7 */ /* 0x000e64000800007f */
[----:B-1----:R-:W-:Y:S05]  /*4d90*/  @!P0 BRA `(.L_x_82) ;  /* 0xfffffffc00f08947 */ /* 0x002fea000383ffff */
[----:B------:R-:W-:Y:S05]  /*4da0*/  BRA `(.L_x_101) ;  /* 0xfffffff800887947 */ /* 0x000fea000383ffff */
.L_x_102:
[----:B------:R-:W-:-:S00]  /*4db0*/  BRA `(.L_x_102) ;  /* 0xfffffffc00fc7947 */ /* 0x000fc0000383ffff */
[----:B------:R-:W-:-:S00]  /*4dc0*/  NOP ;  /* 0x0000000000007918 */ /* 0x000fc00000000000 */
        /* <DEDUP_REMOVED lines=11> */
.L_x_103:


//--------------------- .nv.global.init           --------------------------
	.section	.nv.global.init,"aw",@progbits
.nv.global.init:
	.type		$str$22,@object
	.size		$str$22,($str$23 - $str$22)
$str$22:
        /*0000*/ 	.byte	0x6b, 0x5f, 0x74, 0x69, 0x6c, 0x65, 0x5f, 0x63, 0x6f, 0x75, 0x6e, 0x74, 0x20, 0x3e, 0x3d, 0x20
        /*0010*/ 	.byte	0x31, 0x00
	.type		$str$23,@object
	.size		$str$23,(__unnamed_1 - $str$23)
$str$23:
        /*0012*/ 	.byte	0x2f, 0x74, 0x6d, 0x70, 0x2f, 0x63, 0x75, 0x74, 0x6c, 0x61, 0x73, 0x73, 0x5f, 0x73, 0x77, 0x65
        /*0022*/ 	.byte	0x65, 0x70, 0x5f, 0x73, 0x72, 0x63, 0x2f, 0x69, 0x6e, 0x63, 0x6c, 0x75, 0x64, 0x65, 0x2f, 0x63
        /*0032*/ 	.byte	0x75, 0x74, 0x6c, 0x61, 0x73, 0x73, 0x2f, 0x67, 0x65, 0x6d, 0x6d, 0x2f, 0x63, 0x6f, 0x6c, 0x6c
        /*0042*/ 	.byte	0x65, 0x63, 0x74, 0x69, 0x76, 0x65, 0x2f, 0x73, 0x6d, 0x39, 0x30, 0x5f, 0x6d, 0x6d, 0x61, 0x5f
        /*0052*/ 	.byte	0x74, 0x6d, 0x61, 0x5f, 0x67, 0x6d, 0x6d, 0x61, 0x5f, 0x73, 0x73, 0x5f, 0x77, 0x61, 0x72, 0x70
        /*0062*/ 	.byte	0x73, 0x70, 0x65, 0x63, 0x69, 0x61, 0x6c, 0x69, 0x7a, 0x65, 0x64, 0x2e, 0x68, 0x70, 0x70, 0x00
	.type		__unnamed_1,@object
	.size		__unnamed_1,(.L_0 - __unnamed_1)
__unnamed_1:
        /*0072*/ 	.byte	0x76, 0x6f, 0x69, 0x64, 0x20, 0x63, 0x75, 0x74, 0x6c, 0x61, 0x73, 0x73, 0x3a, 0x3a, 0x67, 0x65
        /* <DEDUP_REMOVED lines=172> */
        /*0b42*/ 	.byte	0x00
.L_0:


//--------------------- .nv.shared._ZN7cutlass13device_kernelINS_4gemm6kernel13GemmUniversalIN4cute5tupleIJiiiiEEENS1_10collective13CollectiveMmaINS1_34MainloopSm90TmaGmmaWarpSpecializedILi12ENS5_IJNS4_1CILi1EEESB_SB_EEENS1_35KernelTmaWarpSpecializedCooperativeEEENS5_IJNSA_ILi128EEENSA_ILi16EEESF_EEEaNS5_IJlSB_lEEEaSI_NS4_8TiledMMAINS4_8MMA_AtomIJNS4_4SM904GMMA26MMA_64x16x32_S32S8S8_SS_TNEEEENS4_6LayoutINS5_IJNSA_ILi2EEESB_SB_EEENS5_IJSB_NSA_ILi0EEESS_EEEEENS5_IJNS4_10UnderscoreESV_SV_EEEEENS4_13SM90_TMA_LOADENS4_14ComposedLayoutINS4_7SwizzleILi3ELi4ELi3EEENS4_18smem_ptr_flag_bitsILi8EEENSP_INS5_IJNSA_ILi8EEESF_EEENS5_IJSF_SB_EEEEEEEvNS4_8identityESY_S18_vS19_EENS_8epilogue10collective6detail29Sm90TmaWarpSpecializedAdapterINS1C_15DefaultEpilogueIaSI_SI_NS1B_6thread17LinearCombinationIaLi1EiiLNS1G_9ScaleType4KindE0ELNS_15FloatRoundStyleE2EaEENS1_15EpilogueDefaultEEEEEvvEEEEvNT_6ParamsE --------------------------
	.section	.nv.shared._ZN7cutlass13device_kernelINS_4gemm6kernel13GemmUniversalIN4cute5tupleIJiiiiEEENS1_10collective13CollectiveMmaINS1_34MainloopSm90TmaGmmaWarpSpecializedILi12ENS5_IJNS4_1CILi1EEESB_SB_EEENS1_35KernelTmaWarpSpecializedCooperativeEEENS5_IJNSA_ILi128EEENSA_ILi16EEESF_EEEaNS5_IJlSB_lEEEaSI_NS4_8TiledMMAINS4_8MMA_AtomIJNS4_4SM904GMMA26MMA_64x16x32_S32S8S8_SS_TNEEEENS4_6LayoutINS5_IJNSA_ILi2EEESB_SB_EEENS5_IJSB_NSA_ILi0EEESS_EEEEENS5_IJNS4_10UnderscoreESV_SV_EEEEENS4_13SM90_TMA_LOADENS4_14ComposedLayoutINS4_7SwizzleILi3ELi4ELi3EEENS4_18smem_ptr_flag_bitsILi8EEENSP_INS5_IJNSA_ILi8EEESF_EEENS5_IJSF_SB_EEEEEEEvNS4_8identityESY_S18_vS19_EENS_8epilogue10collective6detail29Sm90TmaWarpSpecializedAdapterINS1C_15DefaultEpilogueIaSI_SI_NS1B_6thread17LinearCombinationIaLi1EiiLNS1G_9ScaleType4KindE0ELNS_15FloatRoundStyleE2EaEENS1_15EpilogueDefaultEEEEEvvEEEEvNT_6ParamsE,"aw",@nobits
	.sectionflags	@""
	.align	16
	.zero		1024


//--------------------- .nv.shared.reserved.0     --------------------------
	.section	.nv.shared.reserved.0,"aw",@nobits
	.weak		__nv_reservedSMEM_offset_0_alias
	.size		__nv_reservedSMEM_offset_0_alias, 0, 0
	.other		__nv_reservedSMEM_offset_0_alias,@"STO_CUDA_RESERVED_SHARED STV_DEFAULT"
__nv_reservedSMEM_offset_0_alias:
	.zero		0


//--------------------- .nv.global                --------------------------
	.section	.nv.global,"aw",@nobits
.nv.global:
	.type		_ZN39_INTERNAL_00f7dc50_4_k_cu_e9155584_88134cute1_E,@object
	.size		_ZN39_INTERNAL_00f7dc50_4_k_cu_e9155584_88134cute1_E,(_ZN39_INTERNAL_00f7dc50_4_k_cu_e9155584_88134cuda3std3__45__cpo6cbeginE - _ZN39_INTERNAL_00f7dc50_4_k_cu_e9155584_88134cute1_E)
_ZN39_INTERNAL_00f7dc50_4_k_cu_e9155584_88134cute1_E:
	.zero		1
	.type		_ZN39_INTERNAL_00f7dc50_4_k_cu_e9155584_88134cuda3std3__45__cpo6cbeginE,@object
	.size		_ZN39_INTERNAL_00f7dc50_4_k_cu_e9155584_88134cuda3std3__45__cpo6cbeginE,(_ZN39_INTERNAL_00f7dc50_4_k_cu_e9155584_88134cuda3std3__48in_placeE - _ZN39_INTERNAL_00f7dc50_4_k_cu_e9155584_88134cuda3std3__45__cpo6cbeginE)
_ZN39_INTERNAL_00f7dc50_4_k_cu_e9155584_88134cuda3std3__45__cpo6cbeginE:
	.zero		1
	.type		_ZN39_INTERNAL_00f7dc50_4_k_cu_e9155584_88134cuda3std3__48in_placeE,@object
	.size		_ZN39_INTERNAL_00f7dc50_4_k_cu_e9155584_88134cuda3std3__48in_placeE,(_ZN39_INTERNAL_00f7dc50_4_k_cu_e9155584_88134cuda3std6ranges3__45__cpo9iter_moveE - _ZN39_INTERNAL_00f7dc50_4_k_cu_e9155584_88134cuda3std3__48in_placeE)
_ZN39_INTERNAL_00f7dc50_4_k_cu_e9155584_88134cuda3std3__48in_placeE:
	.zero		1
	.type		_ZN39_INTERNAL_00f7dc50_4_k_cu_e9155584_88134cuda3std6ranges3__45__cpo9iter_moveE,@object
	.size		_ZN39_INTERNAL_00f7dc50_4_k_cu_e9155584_88134cuda3std6ranges3__45__cpo9iter_moveE,(_ZN39_INTERNAL_00f7dc50_4_k_cu_e9155584_88134cuda3std3__45__cpo5beginE - _ZN39_INTERNAL_00f7dc50_4_k_cu_e9155584_88134cuda3std6ranges3__45__cpo9iter_moveE)
_ZN39_INTERNAL_00f7dc50_4_k_cu_e9155584_88134cuda3std6ranges3__45__cpo9iter_moveE:
	.zero		1
	.type		_ZN39_INTERNAL_00f7dc50_4_k_cu_e9155584_88134cuda3std3__45__cpo5beginE,@object
	.size		_ZN39_INTERNAL_00f7dc50_4_k_cu_e9155584_88134cuda3std3__45__cpo5beginE,(_ZN39_INTERNAL_00f7dc50_4_k_cu_e9155584_88134cuda3std3__441_GLOBAL__N__00f7dc50_4_k_cu_e9155584_88136ignoreE - _ZN39_INTERNAL_00f7dc50_4_k_cu_e9155584_88134cuda3std3__45__cpo5beginE)
_ZN39_INTERNAL_00f7dc50_4_k_cu_e9155584_88134cuda3std3__45__cpo5beginE:
	.zero		1
	.type		_ZN39_INTERNAL_00f7dc50_4_k_cu_e9155584_88134cuda3std3__441_GLOBAL__N__00f7dc50_4_k_cu_e9155584_88136ignoreE,@object
	.size		_ZN39_INTERNAL_00f7dc50_4_k_cu_e9155584_88134cuda3std3__441_GLOBAL__N__00f7dc50_4_k_cu_e9155584_88136ignoreE,(_ZN39_INTERNAL_00f7dc50_4_k_cu_e9155584_88134cute7productE - _ZN39_INTERNAL_00f7dc50_4_k_cu_e9155584_88134cuda3std3__441_GLOBAL__N__00f7dc50_4_k_cu_e9155584_88136ignoreE)
_ZN39_INTERNAL_00f7dc50_4_k_cu_e9155584_88134cuda3std3__441_GLOBAL__N__00f7dc50_4_k_cu_e9155584_88136ignoreE:
	.zero		1
	.type		_ZN39_INTERNAL_00f7dc50_4_k_cu_e9155584_88134cute7productE,@object
	.size		_ZN39_INTERNAL_00f7dc50_4_k_cu_e9155584_88134cute7productE,(_ZN39_INTERNAL_00f7dc50_4_k_cu_e9155584_88134cuda3std3__45__cpo3endE - _ZN39_INTERNAL_00f7dc50_4_k_cu_e9155584_88134cute7productE)
_ZN39_INTERNAL_00f7dc50_4_k_cu_e9155584_88134cute7productE:
	.zero		1
	.type		_ZN39_INTERNAL_00f7dc50_4_k_cu_e9155584_88134cuda3std3__45__cpo3endE,@object
	.size		_ZN39_INTERNAL_00f7dc50_4_k_cu_e9155584_88134cuda3std3__45__cpo3endE,(_ZN39_INTERNAL_00f7dc50_4_k_cu_e9155584_88134cuda3std3__419piecewise_constructE - _ZN39_INTERNAL_00f7dc50_4_k_cu_e9155584_88134cuda3std3__45__cpo3endE)
_ZN39_INTERNAL_00f7dc50_4_k_cu_e9155584_88134cuda3std3__45__cpo3endE:
	.zero		1
	.type		_ZN39_INTERNAL_00f7dc50_4_k_cu_e9155584_88134cuda3std3__419piecewise_constructE,@object
	.size		_ZN39_INTERNAL_00f7dc50_4_k_cu_e9155584_88134cuda3std3__419piecewise_constructE,(_ZN39_INTERNAL_00f7dc50_4_k_cu_e9155584_88134cuda3std3__45__cpo4cendE - _ZN39_INTERNAL_00f7dc50_4_k_cu_e9155584_88134cuda3std3__419piecewise_constructE)
_ZN39_INTERNAL_00f7dc50_4_k_cu_e9155584_88134cuda3std3__419piecewise_constructE:
	.zero		1
	.type		_ZN39_INTERNAL_00f7dc50_4_k_cu_e9155584_88134cuda3std3__45__cpo4cendE,@object
	.size		_ZN39_INTERNAL_00f7dc50_4_k_cu_e9155584_88134cuda3std3__45__cpo4cendE,(_ZN39_INTERNAL_00f7dc50_4_k_cu_e9155584_88134cuda3std6ranges3__45__cpo4swapE - _ZN39_INTERNAL_00f7dc50_4_k_cu_e9155584_88134cuda3std3__45__cpo4cendE)
_ZN39_INTERNAL_00f7dc50_4_k_cu_e9155584_88134cuda3std3__45__cpo4cendE:
	.zero		1
	.type		_ZN39_INTERNAL_00f7dc50_4_k_cu_e9155584_88134cuda3std6ranges3__45__cpo4swapE,@object
	.size		_ZN39_INTERNAL_00f7dc50_4_k_cu_e9155584_88134cuda3std6ranges3__45__cpo4swapE,(.L_8 - _ZN39_INTERNAL_00f7dc50_4_k_cu_e9155584_88134cuda3std6ranges3__45__cpo4swapE)
_ZN39_INTERNAL_00f7dc50_4_k_cu_e9155584_88134cuda3std6ranges3__45__cpo4swapE:
	.zero		1
.L_8:


//--------------------- .nv.constant0._ZN7cutlass13device_kernelINS_4gemm6kernel13GemmUniversalIN4cute5tupleIJiiiiEEENS1_10collective13CollectiveMmaINS1_34MainloopSm90TmaGmmaWarpSpecializedILi12ENS5_IJNS4_1CILi1EEESB_SB_EEENS1_35KernelTmaWarpSpecializedCooperativeEEENS5_IJNSA_ILi128EEENSA_ILi16EEESF_EEEaNS5_IJlSB_lEEEaSI_NS4_8TiledMMAINS4_8MMA_AtomIJNS4_4SM904GMMA26MMA_64x16x32_S32S8S8_SS_TNEEEENS4_6LayoutINS5_IJNSA_ILi2EEESB_SB_EEENS5_IJSB_NSA_ILi0EEESS_EEEEENS5_IJNS4_10UnderscoreESV_SV_EEEEENS4_13SM90_TMA_LOADENS4_14ComposedLayoutINS4_7SwizzleILi3ELi4ELi3EEENS4_18smem_ptr_flag_bitsILi8EEENSP_INS5_IJNSA_ILi8EEESF_EEENS5_IJSF_SB_EEEEEEEvNS4_8identityESY_S18_vS19_EENS_8epilogue10collective6detail29Sm90TmaWarpSpecializedAdapterINS1C_15DefaultEpilogueIaSI_SI_NS1B_6thread17LinearCombinationIaLi1EiiLNS1G_9ScaleType4KindE0ELNS_15FloatRoundStyleE2EaEENS1_15EpilogueDefaultEEEEEvvEEEEvNT_6ParamsE --------------------------
	.section	.nv.constant0._ZN7cutlass13device_kernelINS_4gemm6kernel13GemmUniversalIN4cute5tupleIJiiiiEEENS1_10collective13CollectiveMmaINS1_34MainloopSm90TmaGmmaWarpSpecializedILi12ENS5_IJNS4_1CILi1EEESB_SB_EEENS1_35KernelTmaWarpSpecializedCooperativeEEENS5_IJNSA_ILi128EEENSA_ILi16EEESF_EEEaNS5_IJlSB_lEEEaSI_NS4_8TiledMMAINS4_8MMA_AtomIJNS4_4SM904GMMA26MMA_64x16x32_S32S8S8_SS_TNEEEENS4_6LayoutINS5_IJNSA_ILi2EEESB_SB_EEENS5_IJSB_NSA_ILi0EEESS_EEEEENS5_IJNS4_10UnderscoreESV_SV_EEEEENS4_13SM90_TMA_LOADENS4_14ComposedLayoutINS4_7SwizzleILi3ELi4ELi3EEENS4_18smem_ptr_flag_bitsILi8EEENSP_INS5_IJNSA_ILi8EEESF_EEENS5_IJSF_SB_EEEEEEEvNS4_8identityESY_S18_vS19_EENS_8epilogue10collective6detail29Sm90TmaWarpSpecializedAdapterINS1C_15DefaultEpilogueIaSI_SI_NS1B_6thread17LinearCombinationIaLi1EiiLNS1G_9ScaleType4KindE0ELNS_15FloatRoundStyleE2EaEENS1_15EpilogueDefaultEEEEEvvEEEEvNT_6ParamsE,"a",@progbits
	.sectionflags	@""
	.align	4
.nv.constant0._ZN7cutlass13device_kernelINS_4gemm6kernel13GemmUniversalIN4cute5tupleIJiiiiEEENS1_10collective13CollectiveMmaINS1_34MainloopSm90TmaGmmaWarpSpecializedILi12ENS5_IJNS4_1CILi1EEESB_SB_EEENS1_35KernelTmaWarpSpecializedCooperativeEEENS5_IJNSA_ILi128EEENSA_ILi16EEESF_EEEaNS5_IJlSB_lEEEaSI_NS4_8TiledMMAINS4_8MMA_AtomIJNS4_4SM904GMMA26MMA_64x16x32_S32S8S8_SS_TNEEEENS4_6LayoutINS5_IJNSA_ILi2EEESB_SB_EEENS5_IJSB_NSA_ILi0EEESS_EEEEENS5_IJNS4_10UnderscoreESV_SV_EEEEENS4_13SM90_TMA_LOADENS4_14ComposedLayoutINS4_7SwizzleILi3ELi4ELi3EEENS4_18smem_ptr_flag_bitsILi8EEENSP_INS5_IJNSA_ILi8EEESF_EEENS5_IJSF_SB_EEEEEEEvNS4_8identityESY_S18_vS19_EENS_8epilogue10collective6detail29Sm90TmaWarpSpecializedAdapterINS1C_15DefaultEpilogueIaSI_SI_NS1B_6thread17LinearCombinationIaLi1EiiLNS1G_9ScaleType4KindE0ELNS_15FloatRoundStyleE2EaEENS1_15EpilogueDefaultEEEEEvvEEEEvNT_6ParamsE:
	.zero		1664


//--------------------- SYMBOLS --------------------------

	.type		.nv.reservedSmem.offset0,@object
	.size		.nv.reservedSmem.offset0,0x4
	.type		__assertfail,@function
